	.target	sm_90a

	.elftype	@"ET_EXEC"


//--------------------- .note.nv.tkinfo           --------------------------
	.section	.note.nv.tkinfo,"",@"SHT_NOTE"
	.sectionflags	@"SHF_NOTE_NV_TKINFO"
	.tkinfo
        /*0018*/ 	.word	0x00000002
        /*0030*/ 	.string	""
        /*0030*/ 	.string	"ptxas"
        /*0030*/ 	.string	"Cuda compilation tools, release 13.0, V13.0.88"
        /*0030*/ 	.string	"Build cuda_13.0.r13.0/compiler.36424714_0"
        /*0030*/ 	.string	"-arch sm_90a -m 64 "



//--------------------- .note.nv.cuinfo           --------------------------
	.section	.note.nv.cuinfo,"",@"SHT_NOTE"
	.sectionflags	@"SHF_NOTE_NV_CUINFO"
        /*0018*/ 	.short	0x0002
        /*001a*/ 	.short	0x005a
        /*001c*/ 	.short	0x0082
	.zero		2


//--------------------- .nv.info                  --------------------------
	.section	.nv.info,"",@"SHT_CUDA_INFO"
	.align	4


	//----- nvinfo : EIATTR_REGCOUNT
	.align		4
        /*0000*/ 	.byte	0x04, 0x2f
        /*0002*/ 	.short	(.L_15 - .L_14)
	.align		4
.L_14:
        /*0004*/ 	.word	index@(_ZN7cutlass13device_kernelINS_4gemm6kernel13GemmUniversalIN4cute5tupleIJiiiiEEENS1_10collective13CollectiveMmaINS1_34MainloopSm90TmaGmmaWarpSpecializedILi3ENS5_IJNS4_1CILi2EEENSA_ILi1EEESC_EEENS1_32KernelTmaWarpSpecializedPingpongEEENS5_IJNSA_ILi64EEENSA_ILi192EEENSA_ILi256EEEEEEaNS5_IJlSC_lEEEaSK_NS4_8TiledMMAINS4_8MMA_AtomIJNS4_4SM904GMMA27MMA_64x192x32_S32S8S8_SS_TNEEEENS4_6LayoutINS5_IJSC_SC_SC_EEENS5_IJNSA_ILi0EEEST_ST_EEEEENS5_IJNS4_10UnderscoreESW_SW_EEEEENS4_13SM90_TMA_LOADENS4_14ComposedLayoutINS4_7SwizzleILi3ELi4ELi3EEENS4_18smem_ptr_flag_bitsILi8EEENSR_INS5_IJNSA_ILi8EEENSA_ILi128EEEEEENS5_IJS16_SC_EEEEEEEvNS4_8identityENS4_23SM90_TMA_LOAD_MULTICASTES1A_vS1B_EENS_8epilogue10collective6detail29Sm90TmaWarpSpecializedAdapterINS1F_15DefaultEpilogueIaSK_SK_NS1E_6thread17LinearCombinationIaLi1EiiLNS1J_9ScaleType4KindE0ELNS_15FloatRoundStyleE2EaEENS1_15EpilogueDefaultEEEEEvvEEEEvNT_6ParamsE)
        /*0008*/ 	.word	0x000000a8


	//----- nvinfo : EIATTR_FRAME_SIZE
	.align		4
.L_15:
        /*000c*/ 	.byte	0x04, 0x11
        /*000e*/ 	.short	(.L_17 - .L_16)
	.align		4
.L_16:
        /*0010*/ 	.word	index@(_ZN7cutlass13device_kernelINS_4gemm6kernel13GemmUniversalIN4cute5tupleIJiiiiEEENS1_10collective13CollectiveMmaINS1_34MainloopSm90TmaGmmaWarpSpecializedILi3ENS5_IJNS4_1CILi2EEENSA_ILi1EEESC_EEENS1_32KernelTmaWarpSpecializedPingpongEEENS5_IJNSA_ILi64EEENSA_ILi192EEENSA_ILi256EEEEEEaNS5_IJlSC_lEEEaSK_NS4_8TiledMMAINS4_8MMA_AtomIJNS4_4SM904GMMA27MMA_64x192x32_S32S8S8_SS_TNEEEENS4_6LayoutINS5_IJSC_SC_SC_EEENS5_IJNSA_ILi0EEEST_ST_EEEEENS5_IJNS4_10UnderscoreESW_SW_EEEEENS4_13SM90_TMA_LOADENS4_14ComposedLayoutINS4_7SwizzleILi3ELi4ELi3EEENS4_18smem_ptr_flag_bitsILi8EEENSR_INS5_IJNSA_ILi8EEENSA_ILi128EEEEEENS5_IJS16_SC_EEEEEEEvNS4_8identityENS4_23SM90_TMA_LOAD_MULTICASTES1A_vS1B_EENS_8epilogue10collective6detail29Sm90TmaWarpSpecializedAdapterINS1F_15DefaultEpilogueIaSK_SK_NS1E_6thread17LinearCombinationIaLi1EiiLNS1J_9ScaleType4KindE0ELNS_15FloatRoundStyleE2EaEENS1_15EpilogueDefaultEEEEEvvEEEEvNT_6ParamsE)
        /*0014*/ 	.word	0x00000008


	//----- nvinfo : EIATTR_MIN_STACK_SIZE
	.align		4
.L_17:
        /*0018*/ 	.byte	0x04, 0x12
        /*001a*/ 	.short	(.L_19 - .L_18)
	.align		4
.L_18:
        /*001c*/ 	.word	index@(_ZN7cutlass13device_kernelINS_4gemm6kernel13GemmUniversalIN4cute5tupleIJiiiiEEENS1_10collective13CollectiveMmaINS1_34MainloopSm90TmaGmmaWarpSpecializedILi3ENS5_IJNS4_1CILi2EEENSA_ILi1EEESC_EEENS1_32KernelTmaWarpSpecializedPingpongEEENS5_IJNSA_ILi64EEENSA_ILi192EEENSA_ILi256EEEEEEaNS5_IJlSC_lEEEaSK_NS4_8TiledMMAINS4_8MMA_AtomIJNS4_4SM904GMMA27MMA_64x192x32_S32S8S8_SS_TNEEEENS4_6LayoutINS5_IJSC_SC_SC_EEENS5_IJNSA_ILi0EEEST_ST_EEEEENS5_IJNS4_10UnderscoreESW_SW_EEEEENS4_13SM90_TMA_LOADENS4_14ComposedLayoutINS4_7SwizzleILi3ELi4ELi3EEENS4_18smem_ptr_flag_bitsILi8EEENSR_INS5_IJNSA_ILi8EEENSA_ILi128EEEEEENS5_IJS16_SC_EEEEEEEvNS4_8identityENS4_23SM90_TMA_LOAD_MULTICASTES1A_vS1B_EENS_8epilogue10collective6detail29Sm90TmaWarpSpecializedAdapterINS1F_15DefaultEpilogueIaSK_SK_NS1E_6thread17LinearCombinationIaLi1EiiLNS1J_9ScaleType4KindE0ELNS_15FloatRoundStyleE2EaEENS1_15EpilogueDefaultEEEEEvvEEEEvNT_6ParamsE)
        /*0020*/ 	.word	0x00000008
.L_19:


//--------------------- .nv.compat                --------------------------
	.section	.nv.compat,"",@"SHT_CUDA_COMPAT_INFO"
	.align	4
        /*0000*/ 	.byte	0x02, 0x09, 0x01, 0x00, 0x02, 0x02, 0x04, 0x00, 0x02, 0x05, 0x05, 0x00, 0x03, 0x07, 0x01, 0x01
        /*0010*/ 	.byte	0x02, 0x03, 0x01, 0x00, 0x02, 0x06, 0x01, 0x00, 0x04, 0x0b, 0x08, 0x00, 0x00, 0x00, 0x00, 0x00
        /*0020*/ 	.byte	0x00, 0x00, 0x00, 0x00


//--------------------- .nv.info._ZN7cutlass13device_kernelINS_4gemm6kernel13GemmUniversalIN4cute5tupleIJiiiiEEENS1_10collective13CollectiveMmaINS1_34MainloopSm90TmaGmmaWarpSpecializedILi3ENS5_IJNS4_1CILi2EEENSA_ILi1EEESC_EEENS1_32KernelTmaWarpSpecializedPingpongEEENS5_IJNSA_ILi64EEENSA_ILi192EEENSA_ILi256EEEEEEaNS5_IJlSC_lEEEaSK_NS4_8TiledMMAINS4_8MMA_AtomIJNS4_4SM904GMMA27MMA_64x192x32_S32S8S8_SS_TNEEEENS4_6LayoutINS5_IJSC_SC_SC_EEENS5_IJNSA_ILi0EEEST_ST_EEEEENS5_IJNS4_10UnderscoreESW_SW_EEEEENS4_13SM90_TMA_LOADENS4_14ComposedLayoutINS4_7SwizzleILi3ELi4ELi3EEENS4_18smem_ptr_flag_bitsILi8EEENSR_INS5_IJNSA_ILi8EEENSA_ILi128EEEEEENS5_IJS16_SC_EEEEEEEvNS4_8identityENS4_23SM90_TMA_LOAD_MULTICASTES1A_vS1B_EENS_8epilogue10collective6detail29Sm90TmaWarpSpecializedAdapterINS1F_15DefaultEpilogueIaSK_SK_NS1E_6thread17LinearCombinationIaLi1EiiLNS1J_9ScaleType4KindE0ELNS_15FloatRoundStyleE2EaEENS1_15EpilogueDefaultEEEEEvvEEEEvNT_6ParamsE --------------------------
	.section	.nv.info._ZN7cutlass13device_kernelINS_4gemm6kernel13GemmUniversalIN4cute5tupleIJiiiiEEENS1_10collective13CollectiveMmaINS1_34MainloopSm90TmaGmmaWarpSpecializedILi3ENS5_IJNS4_1CILi2EEENSA_ILi1EEESC_EEENS1_32KernelTmaWarpSpecializedPingpongEEENS5_IJNSA_ILi64EEENSA_ILi192EEENSA_ILi256EEEEEEaNS5_IJlSC_lEEEaSK_NS4_8TiledMMAINS4_8MMA_AtomIJNS4_4SM904GMMA27MMA_64x192x32_S32S8S8_SS_TNEEEENS4_6LayoutINS5_IJSC_SC_SC_EEENS5_IJNSA_ILi0EEEST_ST_EEEEENS5_IJNS4_10UnderscoreESW_SW_EEEEENS4_13SM90_TMA_LOADENS4_14ComposedLayoutINS4_7SwizzleILi3ELi4ELi3EEENS4_18smem_ptr_flag_bitsILi8EEENSR_INS5_IJNSA_ILi8EEENSA_ILi128EEEEEENS5_IJS16_SC_EEEEEEEvNS4_8identityENS4_23SM90_TMA_LOAD_MULTICASTES1A_vS1B_EENS_8epilogue10collective6detail29Sm90TmaWarpSpecializedAdapterINS1F_15DefaultEpilogueIaSK_SK_NS1E_6thread17LinearCombinationIaLi1EiiLNS1J_9ScaleType4KindE0ELNS_15FloatRoundStyleE2EaEENS1_15EpilogueDefaultEEEEEvvEEEEvNT_6ParamsE,"",@"SHT_CUDA_INFO"
	.sectionflags	@""
	.align	4


	//----- nvinfo : EIATTR_CUDA_API_VERSION
	.align		4
        /*0000*/ 	.byte	0x04, 0x37
        /*0002*/ 	.short	(.L_21 - .L_20)
.L_20:
        /*0004*/ 	.word	0x00000082


	//----- nvinfo : EIATTR_KPARAM_INFO
	.align		4
.L_21:
        /*0008*/ 	.byte	0x04, 0x17
        /*000a*/ 	.short	(.L_23 - .L_22)
.L_22:
        /*000c*/ 	.word	0x00000000
        /*0010*/ 	.short	0x0000
        /*0012*/ 	.short	0x0070
        /*0014*/ 	.byte	0x00, 0xf0, 0x01, 0x10


	//----- nvinfo : EIATTR_SPARSE_MMA_MASK
	.align		4
.L_23:
        /*0018*/ 	.byte	0x03, 0x50
        /*001a*/ 	.short	0x0000


	//----- nvinfo : EIATTR_MAXREG_COUNT
	.align		4
        /*001c*/ 	.byte	0x03, 0x1b
        /*001e*/ 	.short	0x00a8


	//----- nvinfo : EIATTR_NUM_BARRIERS
	.align		4
        /*0020*/ 	.byte	0x02, 0x4c
        /*0022*/ 	.byte	0x01
	.zero		1


	//----- nvinfo : EIATTR_EXTERNS
	.align		4
        /*0024*/ 	.byte	0x04, 0x0f
        /*0026*/ 	.short	(.L_25 - .L_24)


	//   ....[0]....
	.align		4
.L_24:
        /*0028*/ 	.word	index@(__assertfail)


	//----- nvinfo : EIATTR_ANNOTATIONS
	.align		4
.L_25:
        /*002c*/ 	.byte	0x04, 0x55
        /*002e*/ 	.short	(.L_27 - .L_26)


	//   ....[0]....
.L_26:
        /*0030*/ 	.word	0x00000001
        /*0034*/ 	.byte	0x90, 0x0d, 0x00, 0x00, 0x01, 0x00, 0x00, 0x00, 0x30, 0x14, 0x00, 0x00, 0x01, 0x00, 0x00, 0x00
        /*0044*/ 	.byte	0x70, 0x71, 0x00, 0x00, 0x01, 0x00, 0x00, 0x00, 0x40, 0x7e, 0x00, 0x00


	//----- nvinfo : EIATTR_MERCURY_ISA_VERSION
	.align		4
.L_27:
        /*0050*/ 	.byte	0x03, 0x5f
        /*0052*/ 	.short	0x0101


	//----- nvinfo : EIATTR_INT_WARP_WIDE_INSTR_OFFSETS
	.align		4
        /*0054*/ 	.byte	0x04, 0x31
        /*0056*/ 	.short	(.L_29 - .L_28)


	//   ....[0]....
.L_28:
        /*0058*/ 	.word	0x000004e0


	//   ....[1]....
        /*005c*/ 	.word	0x00000520


	//   ....[2]....
        /*0060*/ 	.word	0x00000580


	//   ....[3]....
        /*0064*/ 	.word	0x000005b0


	//   ....[4]....
        /*0068*/ 	.word	0x000006c0


	//   ....[5]....
        /*006c*/ 	.word	0x00000740


	//   ....[6]....
        /*0070*/ 	.word	0x00000750


	//   ....[7]....
        /*0074*/ 	.word	0x000007b0


	//   ....[8]....
        /*0078*/ 	.word	0x00002420


	//----- nvinfo : EIATTR_COOP_GROUP_MASK_REGIDS
	.align		4
.L_29:
        /*007c*/ 	.byte	0x04, 0x29
        /*007e*/ 	.short	(.L_31 - .L_30)


	//   ....[0]....
.L_30:
        /*0080*/ 	.word	0xffffffff


	//   ....[1]....
        /*0084*/ 	.word	0xffffffff


	//   ....[2]....
        /*0088*/ 	.word	0xffffffff


	//   ....[3]....
        /*008c*/ 	.word	0xffffffff


	//   ....[4]....
        /*0090*/ 	.word	0xffffffff


	//   ....[5]....
        /*0094*/ 	.word	0xffffffff


	//   ....[6]....
        /*0098*/ 	.word	0xffffffff


	//----- nvinfo : EIATTR_COOP_GROUP_INSTR_OFFSETS
	.align		4
.L_31:
        /*009c*/ 	.byte	0x04, 0x28
        /*009e*/ 	.short	(.L_33 - .L_32)


	//   ....[0]....
.L_32:
        /*00a0*/ 	.word	0x00000070


	//   ....[1]....
        /*00a4*/ 	.word	0x00000080


	//   ....[2]....
        /*00a8*/ 	.word	0x00000140


	//   ....[3]....
        /*00ac*/ 	.word	0x000002b0


	//   ....[4]....
        /*00b0*/ 	.word	0x000002f0


	//   ....[5]....
        /*00b4*/ 	.word	0x00000380


	//   ....[6]....
        /*00b8*/ 	.word	0x00000940


	//----- nvinfo : EIATTR_REG_RECONFIG
	.align		4
.L_33:
        /*00bc*/ 	.byte	0x01, 0x54
	.zero		2


	//----- nvinfo : EIATTR_SYSCALL_OFFSETS
	.align		4
        /*00c0*/ 	.byte	0x04, 0x46
        /*00c2*/ 	.short	(.L_35 - .L_34)


	//   ....[0]....
.L_34:
        /*00c4*/ 	.word	0x00001840


	//----- nvinfo : EIATTR_MBARRIER_INSTR_OFFSETS
	.align		4
.L_35:
        /*00c8*/ 	.byte	0x04, 0x39
        /*00ca*/ 	.short	(.L_37 - .L_36)


	//   ....[0]....
.L_36:
        /*00cc*/ 	.word	0x00000240
        /*00d0*/ 	.word	0x000000ff
        /*00d4*/ 	.word	0x00000000
        /*00d8*/ 	.short	0x0100
        /*00da*/ 	.byte	0x08
	.zero		1


	//   ....[1]....
        /*00dc*/ 	.word	0x00000250
        /*00e0*/ 	.word	0x000000ff
        /*00e4*/ 	.word	0x00000018
        /*00e8*/ 	.short	0x0100
        /*00ea*/ 	.byte	0x08
	.zero		1


	//   ....[2]....
        /*00ec*/ 	.word	0x00000260
        /*00f0*/ 	.word	0x000000ff
        /*00f4*/ 	.word	0x00000008
        /*00f8*/ 	.short	0x0100
        /*00fa*/ 	.byte	0x08
	.zero		1


	//   ....[3]....
        /*00fc*/ 	.word	0x00000270
        /*0100*/ 	.word	0x000000ff
        /*0104*/ 	.word	0x00000020
        /*0108*/ 	.short	0x0100
        /*010a*/ 	.byte	0x08
	.zero		1


	//   ....[4]....
        /*010c*/ 	.word	0x00000280
        /*0110*/ 	.word	0x000000ff
        /*0114*/ 	.word	0x00000010
        /*0118*/ 	.short	0x0100
        /*011a*/ 	.byte	0x08
	.zero		1


	//   ....[5]....
        /*011c*/ 	.word	0x00000290
        /*0120*/ 	.word	0x000000ff
        /*0124*/ 	.word	0x00000028
        /*0128*/ 	.short	0x0100
        /*012a*/ 	.byte	0x08
	.zero		1


	//   ....[6]....
        /*012c*/ 	.word	0x000007e0
        /*0130*/ 	.word	0x000000ff
        /*0134*/ 	.word	0x00000060
        /*0138*/ 	.short	0x0100
        /*013a*/ 	.byte	0x08
	.zero		1


	//   ....[7]....
        /*013c*/ 	.word	0x00000880
        /*0140*/ 	.word	0x000000ff
        /*0144*/ 	.word	0x00000068
        /*0148*/ 	.short	0x0100
        /*014a*/ 	.byte	0x08
	.zero		1


	//   ....[8]....
        /*014c*/ 	.word	0x000008c0
        /*0150*/ 	.word	0x000000ff
        /*0154*/ 	.word	0x00000040
        /*0158*/ 	.short	0x0100
        /*015a*/ 	.byte	0x09
	.zero		1


	//   ....[9]....
        /*015c*/ 	.word	0x000008d0
        /*0160*/ 	.word	0x000000ff
        /*0164*/ 	.word	0x00000048
        /*0168*/ 	.short	0x0100
        /*016a*/ 	.byte	0x09
	.zero		1


	//   ....[10]....
        /*016c*/ 	.word	0x000008e0
        /*0170*/ 	.word	0x000000ff
        /*0174*/ 	.word	0x00000050
        /*0178*/ 	.short	0x0100
        /*017a*/ 	.byte	0x09
	.zero		1


	//   ....[11]....
        /*017c*/ 	.word	0x000008f0
        /*0180*/ 	.word	0x000000ff
        /*0184*/ 	.word	0x00000058
        /*0188*/ 	.short	0x0100
        /*018a*/ 	.byte	0x09
	.zero		1


	//   ....[12]....
        /*018c*/ 	.word	0x00001700
        /*0190*/ 	.word	0x000000ff
        /*0194*/ 	.word	0xfffffff8
        /*0198*/ 	.short	0x010a
        /*019a*/ 	.byte	0x2b
	.zero		1


	//   ....[13]....
        /*019c*/ 	.word	0x000018d0
        /*01a0*/ 	.word	0x00000003
        /*01a4*/ 	.word	0x00000000
        /*01a8*/ 	.short	0x010a
        /*01aa*/ 	.byte	0x3f
	.zero		1


	//   ....[14]....
        /*01ac*/ 	.word	0x00001930
        /*01b0*/ 	.word	0x00000003
        /*01b4*/ 	.word	0x00000000
        /*01b8*/ 	.short	0x010a
        /*01ba*/ 	.byte	0x3f
	.zero		1


	//   ....[15]....
        /*01bc*/ 	.word	0x00001e50
        /*01c0*/ 	.word	0x000000ff
        /*01c4*/ 	.word	0x00000000
        /*01c8*/ 	.short	0x010a
        /*01ca*/ 	.byte	0x07
	.zero		1


	//   ....[16]....
        /*01cc*/ 	.word	0x00001e90
        /*01d0*/ 	.word	0x000000ff
        /*01d4*/ 	.word	0x00000000
        /*01d8*/ 	.short	0x010a
        /*01da*/ 	.byte	0x07
	.zero		1


	//   ....[17]....
        /*01dc*/ 	.word	0x000022b0
        /*01e0*/ 	.word	0x00000005
        /*01e4*/ 	.word	0x00000000
        /*01e8*/ 	.short	0x0101
        /*01ea*/ 	.byte	0x3f
	.zero		1


	//   ....[18]....
        /*01ec*/ 	.word	0x000023c0
        /*01f0*/ 	.word	0x00000003
        /*01f4*/ 	.word	0x00000000
        /*01f8*/ 	.short	0x0101
        /*01fa*/ 	.byte	0x2e
	.zero		1


	//   ....[19]....
        /*01fc*/ 	.word	0x000024c0
        /*0200*/ 	.word	0x00000003
        /*0204*/ 	.word	0x00000000
        /*0208*/ 	.short	0x0101
        /*020a*/ 	.byte	0x3f
	.zero		1


	//   ....[20]....
        /*020c*/ 	.word	0x00002540
        /*0210*/ 	.word	0x000000ff
        /*0214*/ 	.word	0x00000008
        /*0218*/ 	.short	0x010a
        /*021a*/ 	.byte	0x2b
	.zero		1


	//   ....[21]....
        /*021c*/ 	.word	0x000071b0
        /*0220*/ 	.word	0x00000000
        /*0224*/ 	.word	0x00000000
        /*0228*/ 	.short	0x0101
        /*022a*/ 	.byte	0x2e
	.zero		1


	//   ....[22]....
        /*022c*/ 	.word	0x00007ad0
        /*0230*/ 	.word	0x0000000d
        /*0234*/ 	.word	0x00000018
        /*0238*/ 	.short	0x010a
        /*023a*/ 	.byte	0x3f
	.zero		1


	//   ....[23]....
        /*023c*/ 	.word	0x00007f70
        /*0240*/ 	.word	0x00000006
        /*0244*/ 	.word	0x00000068
        /*0248*/ 	.short	0x0101
        /*024a*/ 	.byte	0x3f
	.zero		1


	//   ....[24]....
        /*024c*/ 	.word	0x000086a0
        /*0250*/ 	.word	0x00000007
        /*0254*/ 	.word	0x00000000
        /*0258*/ 	.short	0x010a
        /*025a*/ 	.byte	0x3f
	.zero		1


	//   ....[25]....
        /*025c*/ 	.word	0x00008720
        /*0260*/ 	.word	0x00000004
        /*0264*/ 	.word	0x00000000
        /*0268*/ 	.short	0x010a
        /*026a*/ 	.byte	0x3f
	.zero		1


	//   ....[26]....
        /*026c*/ 	.word	0x000087b0
        /*0270*/ 	.word	0x00000005
        /*0274*/ 	.word	0x00000000
        /*0278*/ 	.short	0x010a
        /*027a*/ 	.byte	0x3f
	.zero		1


	//   ....[27]....
        /*027c*/ 	.word	0x00008820
        /*0280*/ 	.word	0x00000003
        /*0284*/ 	.word	0xfffffff8
        /*0288*/ 	.short	0x010a
        /*028a*/ 	.byte	0x3f
	.zero		1


	//   ....[28]....
        /*028c*/ 	.word	0x00008870
        /*0290*/ 	.word	0x00000003
        /*0294*/ 	.word	0x00000000
        /*0298*/ 	.short	0x010a
        /*029a*/ 	.byte	0x3f
	.zero		1


	//   ....[29]....
        /*029c*/ 	.word	0x000088d0
        /*02a0*/ 	.word	0x00000005
        /*02a4*/ 	.word	0x00000000
        /*02a8*/ 	.short	0x010a
        /*02aa*/ 	.byte	0x3f
	.zero		1


	//   ....[30]....
        /*02ac*/ 	.word	0x00008930
        /*02b0*/ 	.word	0x00000003
        /*02b4*/ 	.word	0x00000008
        /*02b8*/ 	.short	0x010a
        /*02ba*/ 	.byte	0x3f
	.zero		1


	//   ....[31]....
        /*02bc*/ 	.word	0x00008a00
        /*02c0*/ 	.word	0x0000000d
        /*02c4*/ 	.word	0x00000018
        /*02c8*/ 	.short	0x010a
        /*02ca*/ 	.byte	0x3f
	.zero		1


	//   ....[32]....
        /*02cc*/ 	.word	0x00008ad0
        /*02d0*/ 	.word	0x00000007
        /*02d4*/ 	.word	0x00000000
        /*02d8*/ 	.short	0x010a
        /*02da*/ 	.byte	0x3f
	.zero		1


	//   ....[33]....
        /*02dc*/ 	.word	0x00008b20
        /*02e0*/ 	.word	0x00000004
        /*02e4*/ 	.word	0x00000000
        /*02e8*/ 	.short	0x010a
        /*02ea*/ 	.byte	0x3f
	.zero		1


	//----- nvinfo : EIATTR_NUM_MBARRIERS
	.align		4
.L_37:
        /*02ec*/ 	.byte	0x03, 0x38
        /*02ee*/ 	.short	0x000c


	//----- nvinfo : EIATTR_EXIT_INSTR_OFFSETS
	.align		4
        /*02f0*/ 	.byte	0x04, 0x1c
        /*02f2*/ 	.short	(.L_39 - .L_38)


	//   ....[0]....
.L_38:
        /*02f4*/ 	.word	0x000013c0


	//   ....[1]....
        /*02f8*/ 	.word	0x00001420


	//   ....[2]....
        /*02fc*/ 	.word	0x000077b0


	//   ....[3]....
        /*0300*/ 	.word	0x000077e0


	//   ....[4]....
        /*0304*/ 	.word	0x00008800


	//----- nvinfo : EIATTR_MAX_THREADS
	.align		4
.L_39:
        /*0308*/ 	.byte	0x04, 0x05
        /*030a*/ 	.short	(.L_41 - .L_40)
.L_40:
        /*030c*/ 	.word	0x00000180
        /*0310*/ 	.word	0x00000001
        /*0314*/ 	.word	0x00000001


	//----- nvinfo : EIATTR_CRS_STACK_SIZE
	.align		4
.L_41:
        /*0318*/ 	.byte	0x04, 0x1e
        /*031a*/ 	.short	(.L_43 - .L_42)
.L_42:
        /*031c*/ 	.word	0x00000000


	//----- nvinfo : EIATTR_CBANK_PARAM_SIZE
	.align		4
.L_43:
        /*0320*/ 	.byte	0x03, 0x19
        /*0322*/ 	.short	0x0470


	//----- nvinfo : EIATTR_PARAM_CBANK
	.align		4
        /*0324*/ 	.byte	0x04, 0x0a
        /*0326*/ 	.short	(.L_45 - .L_44)
	.align		4
.L_44:
        /*0328*/ 	.word	index@(.nv.constant0._ZN7cutlass13device_kernelINS_4gemm6kernel13GemmUniversalIN4cute5tupleIJiiiiEEENS1_10collective13CollectiveMmaINS1_34MainloopSm90TmaGmmaWarpSpecializedILi3ENS5_IJNS4_1CILi2EEENSA_ILi1EEESC_EEENS1_32KernelTmaWarpSpecializedPingpongEEENS5_IJNSA_ILi64EEENSA_ILi192EEENSA_ILi256EEEEEEaNS5_IJlSC_lEEEaSK_NS4_8TiledMMAINS4_8MMA_AtomIJNS4_4SM904GMMA27MMA_64x192x32_S32S8S8_SS_TNEEEENS4_6LayoutINS5_IJSC_SC_SC_EEENS5_IJNSA_ILi0EEEST_ST_EEEEENS5_IJNS4_10UnderscoreESW_SW_EEEEENS4_13SM90_TMA_LOADENS4_14ComposedLayoutINS4_7SwizzleILi3ELi4ELi3EEENS4_18smem_ptr_flag_bitsILi8EEENSR_INS5_IJNSA_ILi8EEENSA_ILi128EEEEEENS5_IJS16_SC_EEEEEEEvNS4_8identityENS4_23SM90_TMA_LOAD_MULTICASTES1A_vS1B_EENS_8epilogue10collective6detail29Sm90TmaWarpSpecializedAdapterINS1F_15DefaultEpilogueIaSK_SK_NS1E_6thread17LinearCombinationIaLi1EiiLNS1J_9ScaleType4KindE0ELNS_15FloatRoundStyleE2EaEENS1_15EpilogueDefaultEEEEEvvEEEEvNT_6ParamsE)
        /*032c*/ 	.short	0x0210
        /*032e*/ 	.short	0x0470


	//----- nvinfo : EIATTR_SW_WAR
	.align		4
.L_45:
        /*0330*/ 	.byte	0x04, 0x36
        /*0332*/ 	.short	(.L_47 - .L_46)
.L_46:
        /*0334*/ 	.word	0x00000008
.L_47:


//--------------------- .nv.callgraph             --------------------------
	.section	.nv.callgraph,"",@"SHT_CUDA_CALLGRAPH"
	.align	4
	.sectionentsize	8
	.align		4
        /*0000*/ 	.word	0x00000000
	.align		4
        /*0004*/ 	.word	0xffffffff
	.align		4
        /*0008*/ 	.word	index@(_ZN7cutlass13device_kernelINS_4gemm6kernel13GemmUniversalIN4cute5tupleIJiiiiEEENS1_10collective13CollectiveMmaINS1_34MainloopSm90TmaGmmaWarpSpecializedILi3ENS5_IJNS4_1CILi2EEENSA_ILi1EEESC_EEENS1_32KernelTmaWarpSpecializedPingpongEEENS5_IJNSA_ILi64EEENSA_ILi192EEENSA_ILi256EEEEEEaNS5_IJlSC_lEEEaSK_NS4_8TiledMMAINS4_8MMA_AtomIJNS4_4SM904GMMA27MMA_64x192x32_S32S8S8_SS_TNEEEENS4_6LayoutINS5_IJSC_SC_SC_EEENS5_IJNSA_ILi0EEEST_ST_EEEEENS5_IJNS4_10UnderscoreESW_SW_EEEEENS4_13SM90_TMA_LOADENS4_14ComposedLayoutINS4_7SwizzleILi3ELi4ELi3EEENS4_18smem_ptr_flag_bitsILi8EEENSR_INS5_IJNSA_ILi8EEENSA_ILi128EEEEEENS5_IJS16_SC_EEEEEEEvNS4_8identityENS4_23SM90_TMA_LOAD_MULTICASTES1A_vS1B_EENS_8epilogue10collective6detail29Sm90TmaWarpSpecializedAdapterINS1F_15DefaultEpilogueIaSK_SK_NS1E_6thread17LinearCombinationIaLi1EiiLNS1J_9ScaleType4KindE0ELNS_15FloatRoundStyleE2EaEENS1_15EpilogueDefaultEEEEEvvEEEEvNT_6ParamsE)
	.align		4
        /*000c*/ 	.word	index@(__assertfail)
	.align		4
        /*0010*/ 	.word	0x00000000
	.align		4
        /*0014*/ 	.word	0xfffffffe
	.align		4
        /*0018*/ 	.word	0x00000000
	.align		4
        /*001c*/ 	.word	0xfffffffd
	.align		4
        /*0020*/ 	.word	0x00000000
	.align		4
        /*0024*/ 	.word	0xfffffffc


//--------------------- .nv.constant4             --------------------------
	.section	.nv.constant4,"a",@progbits
	.align	8
	.align		8
.nv.constant4:
        /*0000*/ 	.dword	__assertfail
	.align		8
        /*0008*/ 	.dword	__unnamed_1
	.align		8
        /*0010*/ 	.dword	_ZN40_INTERNAL_162b4889_4_k_cu_fd901230_181984cuda3std3__45__cpo5beginE
	.align		8
        /*0018*/ 	.dword	_ZN40_INTERNAL_162b4889_4_k_cu_fd901230_181984cuda3std3__45__cpo3endE
	.align		8
        /*0020*/ 	.dword	_ZN40_INTERNAL_162b4889_4_k_cu_fd901230_181984cuda3std3__45__cpo6cbeginE
	.align		8
        /*0028*/ 	.dword	_ZN40_INTERNAL_162b4889_4_k_cu_fd901230_181984cuda3std3__45__cpo4cendE
	.align		8
        /*0030*/ 	.dword	_ZN40_INTERNAL_162b4889_4_k_cu_fd901230_181984cuda3std3__442_GLOBAL__N__162b4889_4_k_cu_fd901230_181986ignoreE
	.align		8
        /*0038*/ 	.dword	_ZN40_INTERNAL_162b4889_4_k_cu_fd901230_181984cuda3std3__419piecewise_constructE
	.align		8
        /*0040*/ 	.dword	_ZN40_INTERNAL_162b4889_4_k_cu_fd901230_181984cuda3std3__48in_placeE
	.align		8
        /*0048*/ 	.dword	_ZN40_INTERNAL_162b4889_4_k_cu_fd901230_181984cuda3std6ranges3__45__cpo4swapE
	.align		8
        /*0050*/ 	.dword	_ZN40_INTERNAL_162b4889_4_k_cu_fd901230_181984cuda3std6ranges3__45__cpo9iter_moveE
	.align		8
        /*0058*/ 	.dword	_ZN40_INTERNAL_162b4889_4_k_cu_fd901230_181984cute7productE
	.align		8
        /*0060*/ 	.dword	_ZN40_INTERNAL_162b4889_4_k_cu_fd901230_181984cute1_E
	.align		8
        /*0068*/ 	.dword	$str$22
	.align		8
        /*0070*/ 	.dword	$str$23


//--------------------- .text._ZN7cutlass13device_kernelINS_4gemm6kernel13GemmUniversalIN4cute5tupleIJiiiiEEENS1_10collective13CollectiveMmaINS1_34MainloopSm90TmaGmmaWarpSpecializedILi3ENS5_IJNS4_1CILi2EEENSA_ILi1EEESC_EEENS1_32KernelTmaWarpSpecializedPingpongEEENS5_IJNSA_ILi64EEENSA_ILi192EEENSA_ILi256EEEEEEaNS5_IJlSC_lEEEaSK_NS4_8TiledMMAINS4_8MMA_AtomIJNS4_4SM904GMMA27MMA_64x192x32_S32S8S8_SS_TNEEEENS4_6LayoutINS5_IJSC_SC_SC_EEENS5_IJNSA_ILi0EEEST_ST_EEEEENS5_IJNS4_10UnderscoreESW_SW_EEEEENS4_13SM90_TMA_LOADENS4_14ComposedLayoutINS4_7SwizzleILi3ELi4ELi3EEENS4_18smem_ptr_flag_bitsILi8EEENSR_INS5_IJNSA_ILi8EEENSA_ILi128EEEEEENS5_IJS16_SC_EEEEEEEvNS4_8identityENS4_23SM90_TMA_LOAD_MULTICASTES1A_vS1B_EENS_8epilogue10collective6detail29Sm90TmaWarpSpecializedAdapterINS1F_15DefaultEpilogueIaSK_SK_NS1E_6thread17LinearCombinationIaLi1EiiLNS1J_9ScaleType4KindE0ELNS_15FloatRoundStyleE2EaEENS1_15EpilogueDefaultEEEEEvvEEEEvNT_6ParamsE --------------------------
	.section	.text._ZN7cutlass13device_kernelINS_4gemm6kernel13GemmUniversalIN4cute5tupleIJiiiiEEENS1_10collective13CollectiveMmaINS1_34MainloopSm90TmaGmmaWarpSpecializedILi3ENS5_IJNS4_1CILi2EEENSA_ILi1EEESC_EEENS1_32KernelTmaWarpSpecializedPingpongEEENS5_IJNSA_ILi64EEENSA_ILi192EEENSA_ILi256EEEEEEaNS5_IJlSC_lEEEaSK_NS4_8TiledMMAINS4_8MMA_AtomIJNS4_4SM904GMMA27MMA_64x192x32_S32S8S8_SS_TNEEEENS4_6LayoutINS5_IJSC_SC_SC_EEENS5_IJNSA_ILi0EEEST_ST_EEEEENS5_IJNS4_10UnderscoreESW_SW_EEEEENS4_13SM90_TMA_LOADENS4_14ComposedLayoutINS4_7SwizzleILi3ELi4ELi3EEENS4_18smem_ptr_flag_bitsILi8EEENSR_INS5_IJNSA_ILi8EEENSA_ILi128EEEEEENS5_IJS16_SC_EEEEEEEvNS4_8identityENS4_23SM90_TMA_LOAD_MULTICASTES1A_vS1B_EENS_8epilogue10collective6detail29Sm90TmaWarpSpecializedAdapterINS1F_15DefaultEpilogueIaSK_SK_NS1E_6thread17LinearCombinationIaLi1EiiLNS1J_9ScaleType4KindE0ELNS_15FloatRoundStyleE2EaEENS1_15EpilogueDefaultEEEEEvvEEEEvNT_6ParamsE,"ax",@progbits
	.align	128
.text._ZN7cutlass13device_kernelINS_4gemm6kernel13GemmUniversalIN4cute5tupleIJiiiiEEENS1_10collective13CollectiveMmaINS1_34MainloopSm90TmaGmmaWarpSpecializedILi3ENS5_IJNS4_1CILi2EEENSA_ILi1EEESC_EEENS1_32KernelTmaWarpSpecializedPingpongEEENS5_IJNSA_ILi64EEENSA_ILi192EEENSA_ILi256EEEEEEaNS5_IJlSC_lEEEaSK_NS4_8TiledMMAINS4_8MMA_AtomIJNS4_4SM904GMMA27MMA_64x192x32_S32S8S8_SS_TNEEEENS4_6LayoutINS5_IJSC_SC_SC_EEENS5_IJNSA_ILi0EEEST_ST_EEEEENS5_IJNS4_10UnderscoreESW_SW_EEEEENS4_13SM90_TMA_LOADENS4_14ComposedLayoutINS4_7SwizzleILi3ELi4ELi3EEENS4_18smem_ptr_flag_bitsILi8EEENSR_INS5_IJNSA_ILi8EEENSA_ILi128EEEEEENS5_IJS16_SC_EEEEEEEvNS4_8identityENS4_23SM90_TMA_LOAD_MULTICASTES1A_vS1B_EENS_8epilogue10collective6detail29Sm90TmaWarpSpecializedAdapterINS1F_15DefaultEpilogueIaSK_SK_NS1E_6thread17LinearCombinationIaLi1EiiLNS1J_9ScaleType4KindE0ELNS_15FloatRoundStyleE2EaEENS1_15EpilogueDefaultEEEEEvvEEEEvNT_6ParamsE:
        .type           _ZN7cutlass13device_kernelINS_4gemm6kernel13GemmUniversalIN4cute5tupleIJiiiiEEENS1_10collective13CollectiveMmaINS1_34MainloopSm90TmaGmmaWarpSpecializedILi3ENS5_IJNS4_1CILi2EEENSA_ILi1EEESC_EEENS1_32KernelTmaWarpSpecializedPingpongEEENS5_IJNSA_ILi64EEENSA_ILi192EEENSA_ILi256EEEEEEaNS5_IJlSC_lEEEaSK_NS4_8TiledMMAINS4_8MMA_AtomIJNS4_4SM904GMMA27MMA_64x192x32_S32S8S8_SS_TNEEEENS4_6LayoutINS5_IJSC_SC_SC_EEENS5_IJNSA_ILi0EEEST_ST_EEEEENS5_IJNS4_10UnderscoreESW_SW_EEEEENS4_13SM90_TMA_LOADENS4_14ComposedLayoutINS4_7SwizzleILi3ELi4ELi3EEENS4_18smem_ptr_flag_bitsILi8EEENSR_INS5_IJNSA_ILi8EEENSA_ILi128EEEEEENS5_IJS16_SC_EEEEEEEvNS4_8identityENS4_23SM90_TMA_LOAD_MULTICASTES1A_vS1B_EENS_8epilogue10collective6detail29Sm90TmaWarpSpecializedAdapterINS1F_15DefaultEpilogueIaSK_SK_NS1E_6thread17LinearCombinationIaLi1EiiLNS1J_9ScaleType4KindE0ELNS_15FloatRoundStyleE2EaEENS1_15EpilogueDefaultEEEEEvvEEEEvNT_6ParamsE,@function
        .size           _ZN7cutlass13device_kernelINS_4gemm6kernel13GemmUniversalIN4cute5tupleIJiiiiEEENS1_10collective13CollectiveMmaINS1_34MainloopSm90TmaGmmaWarpSpecializedILi3ENS5_IJNS4_1CILi2EEENSA_ILi1EEESC_EEENS1_32KernelTmaWarpSpecializedPingpongEEENS5_IJNSA_ILi64EEENSA_ILi192EEENSA_ILi256EEEEEEaNS5_IJlSC_lEEEaSK_NS4_8TiledMMAINS4_8MMA_AtomIJNS4_4SM904GMMA27MMA_64x192x32_S32S8S8_SS_TNEEEENS4_6LayoutINS5_IJSC_SC_SC_EEENS5_IJNSA_ILi0EEEST_ST_EEEEENS5_IJNS4_10UnderscoreESW_SW_EEEEENS4_13SM90_TMA_LOADENS4_14ComposedLayoutINS4_7SwizzleILi3ELi4ELi3EEENS4_18smem_ptr_flag_bitsILi8EEENSR_INS5_IJNSA_ILi8EEENSA_ILi128EEEEEENS5_IJS16_SC_EEEEEEEvNS4_8identityENS4_23SM90_TMA_LOAD_MULTICASTES1A_vS1B_EENS_8epilogue10collective6detail29Sm90TmaWarpSpecializedAdapterINS1F_15DefaultEpilogueIaSK_SK_NS1E_6thread17LinearCombinationIaLi1EiiLNS1J_9ScaleType4KindE0ELNS_15FloatRoundStyleE2EaEENS1_15EpilogueDefaultEEEEEvvEEEEvNT_6ParamsE,(.L_x_267 - _ZN7cutlass13device_kernelINS_4gemm6kernel13GemmUniversalIN4cute5tupleIJiiiiEEENS1_10collective13CollectiveMmaINS1_34MainloopSm90TmaGmmaWarpSpecializedILi3ENS5_IJNS4_1CILi2EEENSA_ILi1EEESC_EEENS1_32KernelTmaWarpSpecializedPingpongEEENS5_IJNSA_ILi64EEENSA_ILi192EEENSA_ILi256EEEEEEaNS5_IJlSC_lEEEaSK_NS4_8TiledMMAINS4_8MMA_AtomIJNS4_4SM904GMMA27MMA_64x192x32_S32S8S8_SS_TNEEEENS4_6LayoutINS5_IJSC_SC_SC_EEENS5_IJNSA_ILi0EEEST_ST_EEEEENS5_IJNS4_10UnderscoreESW_SW_EEEEENS4_13SM90_TMA_LOADENS4_14ComposedLayoutINS4_7SwizzleILi3ELi4ELi3EEENS4_18smem_ptr_flag_bitsILi8EEENSR_INS5_IJNSA_ILi8EEENSA_ILi128EEEEEENS5_IJS16_SC_EEEEEEEvNS4_8identityENS4_23SM90_TMA_LOAD_MULTICASTES1A_vS1B_EENS_8epilogue10collective6detail29Sm90TmaWarpSpecializedAdapterINS1F_15DefaultEpilogueIaSK_SK_NS1E_6thread17LinearCombinationIaLi1EiiLNS1J_9ScaleType4KindE0ELNS_15FloatRoundStyleE2EaEENS1_15EpilogueDefaultEEEEEvvEEEEvNT_6ParamsE)
        .other          _ZN7cutlass13device_kernelINS_4gemm6kernel13GemmUniversalIN4cute5tupleIJiiiiEEENS1_10collective13CollectiveMmaINS1_34MainloopSm90TmaGmmaWarpSpecializedILi3ENS5_IJNS4_1CILi2EEENSA_ILi1EEESC_EEENS1_32KernelTmaWarpSpecializedPingpongEEENS5_IJNSA_ILi64EEENSA_ILi192EEENSA_ILi256EEEEEEaNS5_IJlSC_lEEEaSK_NS4_8TiledMMAINS4_8MMA_AtomIJNS4_4SM904GMMA27MMA_64x192x32_S32S8S8_SS_TNEEEENS4_6LayoutINS5_IJSC_SC_SC_EEENS5_IJNSA_ILi0EEEST_ST_EEEEENS5_IJNS4_10UnderscoreESW_SW_EEEEENS4_13SM90_TMA_LOADENS4_14ComposedLayoutINS4_7SwizzleILi3ELi4ELi3EEENS4_18smem_ptr_flag_bitsILi8EEENSR_INS5_IJNSA_ILi8EEENSA_ILi128EEEEEENS5_IJS16_SC_EEEEEEEvNS4_8identityENS4_23SM90_TMA_LOAD_MULTICASTES1A_vS1B_EENS_8epilogue10collective6detail29Sm90TmaWarpSpecializedAdapterINS1F_15DefaultEpilogueIaSK_SK_NS1E_6thread17LinearCombinationIaLi1EiiLNS1J_9ScaleType4KindE0ELNS_15FloatRoundStyleE2EaEENS1_15EpilogueDefaultEEEEEvvEEEEvNT_6ParamsE,@"STO_CUDA_ENTRY STV_DEFAULT"
_ZN7cutlass13device_kernelINS_4gemm6kernel13GemmUniversalIN4cute5tupleIJiiiiEEENS1_10collective13CollectiveMmaINS1_34MainloopSm90TmaGmmaWarpSpecializedILi3ENS5_IJNS4_1CILi2EEENSA_ILi1EEESC_EEENS1_32KernelTmaWarpSpecializedPingpongEEENS5_IJNSA_ILi64EEENSA_ILi192EEENSA_ILi256EEEEEEaNS5_IJlSC_lEEEaSK_NS4_8TiledMMAINS4_8MMA_AtomIJNS4_4SM904GMMA27MMA_64x192x32_S32S8S8_SS_TNEEEENS4_6LayoutINS5_IJSC_SC_SC_EEENS5_IJNSA_ILi0EEEST_ST_EEEEENS5_IJNS4_10UnderscoreESW_SW_EEEEENS4_13SM90_TMA_LOADENS4_14ComposedLayoutINS4_7SwizzleILi3ELi4ELi3EEENS4_18smem_ptr_flag_bitsILi8EEENSR_INS5_IJNSA_ILi8EEENSA_ILi128EEEEEENS5_IJS16_SC_EEEEEEEvNS4_8identityENS4_23SM90_TMA_LOAD_MULTICASTES1A_vS1B_EENS_8epilogue10collective6detail29Sm90TmaWarpSpecializedAdapterINS1F_15DefaultEpilogueIaSK_SK_NS1E_6thread17LinearCombinationIaLi1EiiLNS1J_9ScaleType4KindE0ELNS_15FloatRoundStyleE2EaEENS1_15EpilogueDefaultEEEEEvvEEEEvNT_6ParamsE:
[----:B------:R-:W0:Y:S02]  /*0000*/  LDC R1, c[0x0][0x28] ;  /* 0x00000a00ff017b82 */ /* 0x000e240000000800 */
[----:B0-----:R-:W-:Y:S01]  /*0010*/  VIADD R1, R1, 0xfffffff8 ;  /* 0xfffffff801017836 */ /* 0x001fe20000000000 */
[----:B------:R-:W0:Y:S01]  /*0020*/  S2R R5, SR_TID.X ;  /* 0x0000000000057919 */ /* 0x000e220000002100 */
[----:B------:R-:W-:Y:S01]  /*0030*/  ELECT P0, URZ, PT ;  /* 0x00000000003f782f */ /* 0x000fe20003800000 */
[----:B------:R-:W-:Y:S01]  /*0040*/  BSSY B0, `(.L_x_0) ;  /* 0x000000f000007945 */ /* 0x000fe20003800000 */
[--C-:B0-----:R-:W-:Y:S02]  /*0050*/  SHF.R.U32.HI R0, RZ, 0x5, R5.reuse ;  /* 0x00000005ff007819 */ /* 0x101fe40000011605 */
[----:B------:R-:W-:-:S03]  /*0060*/  SHF.R.U32.HI R7, RZ, 0x7, R5 ;  /* 0x00000007ff077819 */ /* 0x000fc60000011605 */
[----:B------:R-:W0:Y:S04]  /*0070*/  SHFL.IDX PT, R2, R0, RZ, 0x1f ;  /* 0x00001fff00027589 */ /* 0x000e2800000e0000 */
[----:B------:R1:W2:Y:S01]  /*0080*/  SHFL.IDX PT, R10, R7, RZ, 0x1f ;  /* 0x00001fff070a7589 */ /* 0x0002a200000e0000 */
[----:B0-----:R-:W-:-:S13]  /*0090*/  ISETP.NE.OR P0, PT, R2, RZ, !P0 ;  /* 0x000000ff0200720c */ /* 0x001fda0004705670 */
[----:B-12---:R-:W-:Y:S05]  /*00a0*/  @P0 BRA `(.L_x_1) ;  /* 0x0000000000200947 */ /* 0x006fea0003800000 */
[----:B------:R-:W-:Y:S02]  /*00b0*/  ULDC.64 UR4, c[0x0][0x198] ;  /* 0x0000660000047ab9 */ /* 0x000fe40000000a00 */
[----:B------:R-:W-:Y:S02]  /*00c0*/  UIADD3 UR6, UP0, UR4, 0xf0, URZ ;  /* 0x000000f004067890 */ /* 0x000fe4000ff1e03f */
[----:B------:R-:W-:Y:S02]  /*00d0*/  UIADD3 UR4, UP1, UR4, 0x1f0, URZ ;  /* 0x000001f004047890 */ /* 0x000fe4000ff3e03f */
[----:B------:R-:W-:Y:S02]  /*00e0*/  UIADD3.X UR7, URZ, UR5, URZ, UP0, !UPT ;  /* 0x000000053f077290 */ /* 0x000fe400087fe43f */
[----:B------:R-:W-:-:S07]  /*00f0*/  UIADD3.X UR5, URZ, UR5, URZ, UP1, !UPT ;  /* 0x000000053f057290 */ /* 0x000fce0008ffe43f */
[----:B------:R0:W-:Y:S02]  /*0100*/  UTMACCTL.PF [UR6] ;  /* 0x00000000060079b9 */ /* 0x0001e40008040000 */
[----:B------:R0:W-:Y:S02]  /*0110*/  UTMACCTL.PF [UR4] ;  /* 0x00000000040079b9 */ /* 0x0001e40008040000 */
[----:B0-----:R-:W-:Y:S01]  /*0120*/  NOP ;  /* 0x0000000000007918 */ /* 0x001fe20000000000 */
.L_x_1:
[----:B------:R-:W-:Y:S05]  /*0130*/  BSYNC B0 ;  /* 0x0000000000007941 */ /* 0x000fea0003800000 */
.L_x_0:
[----:B------:R-:W0:Y:S02]  /*0140*/  SHFL.IDX PT, R8, R0, RZ, 0x1f ;  /* 0x00001fff00087589 */ /* 0x000e2400000e0000 */
[----:B0-----:R-:W-:-:S13]  /*0150*/  ISETP.NE.AND P0, PT, R8, RZ, PT ;  /* 0x000000ff0800720c */ /* 0x001fda0003f05270 */
[----:B------:R-:W-:Y:S05]  /*0160*/  @P0 BRA `(.L_x_2) ;  /* 0x0000000000500947 */ /* 0x000fea0003800000 */
[----:B------:R-:W0:Y:S01]  /*0170*/  S2UR UR8, SR_CgaCtaId ;  /* 0x00000000000879c3 */ /* 0x000e220000008800 */
[----:B------:R-:W-:Y:S01]  /*0180*/  UMOV UR4, 0x400 ;  /* 0x0000040000047882 */ /* 0x000fe20000000000 */
[----:B------:R-:W-:Y:S01]  /*0190*/  UMOV UR5, 0x1 ;  /* 0x0000000100057882 */ /* 0x000fe20000000000 */
[----:B------:R-:W-:Y:S01]  /*01a0*/  UMOV UR6, 0x2 ;  /* 0x0000000200067882 */ /* 0x000fe20000000000 */
[----:B------:R-:W-:Y:S01]  /*01b0*/  ELECT P0, URZ, PT ;  /* 0x00000000003f782f */ /* 0x000fe20003800000 */
[----:B------:R-:W-:-:S04]  /*01c0*/  UIADD3 UR6, -UR6, 0x100000, URZ ;  /* 0x0010000006067890 */ /* 0x000fc8000fffe13f */
[----:B------:R-:W-:Y:S02]  /*01d0*/  USHF.L.U32 UR7, UR6, 0xb, URZ ;  /* 0x0000000b06077899 */ /* 0x000fe4000800063f */
[----:B------:R-:W-:Y:S02]  /*01e0*/  USHF.L.U32 UR6, UR6, 0x1, URZ ;  /* 0x0000000106067899 */ /* 0x000fe4000800063f */
[----:B0-----:R-:W-:Y:S02]  /*01f0*/  ULEA UR8, UR8, UR4, 0x18 ;  /* 0x0000000408087291 */ /* 0x001fe4000f8ec03f */
[----:B------:R-:W-:-:S04]  /*0200*/  UIADD3 UR4, -UR5, 0x100000, URZ ;  /* 0x0010000005047890 */ /* 0x000fc8000fffe13f */
[----:B------:R-:W-:Y:S02]  /*0210*/  USHF.L.U32 UR5, UR4, 0xb, URZ ;  /* 0x0000000b04057899 */ /* 0x000fe4000800063f */
[----:B------:R-:W-:Y:S01]  /*0220*/  USHF.L.U32 UR4, UR4, 0x1, URZ ;  /* 0x0000000104047899 */ /* 0x000fe2000800063f */
[----:B------:R-:W0:Y:S11]  /*0230*/  FENCE.VIEW.ASYNC.S ;  /* 0x00000000000073c6 */ /* 0x000e360000000000 */
[----:B0-----:R0:W1:Y:S01]  /*0240*/  SYNCS.EXCH.64 URZ, [UR8], UR4 ;  /* 0x00000004083f75b2 */ /* 0x0010620008000100 */
[----:B------:R0:W2:Y:S01]  /*0250*/  SYNCS.EXCH.64 URZ, [UR8+0x18], UR6 ;  /* 0x00001806083f75b2 */ /* 0x0000a20008000100 */
[----:B------:R0:W3:Y:S01]  /*0260*/  SYNCS.EXCH.64 URZ, [UR8+0x8], UR4 ;  /* 0x00000804083f75b2 */ /* 0x0000e20008000100 */
[----:B------:R0:W4:Y:S01]  /*0270*/  SYNCS.EXCH.64 URZ, [UR8+0x20], UR6 ;  /* 0x00002006083f75b2 */ /* 0x0001220008000100 */
[----:B------:R0:W0:Y:S01]  /*0280*/  SYNCS.EXCH.64 URZ, [UR8+0x10], UR4 ;  /* 0x00001004083f75b2 */ /* 0x0000220008000100 */
[----:B------:R0:W0:Y:S01]  /*0290*/  SYNCS.EXCH.64 URZ, [UR8+0x28], UR6 ;  /* 0x00002806083f75b2 */ /* 0x0000220008000100 */
[----:B------:R-:W-:Y:S01]  /*02a0*/  NOP ;  /* 0x0000000000007918 */ /* 0x000fe20000000000 */
.L_x_2:
[----:B------:R-:W5:Y:S01]  /*02b0*/  SHFL.IDX PT, R9, R0, RZ, 0x1f ;  /* 0x00001fff00097589 */ /* 0x000f6200000e0000 */
[----:B------:R-:W-:Y:S01]  /*02c0*/  SHF.R.S32.HI R4, RZ, 0x1f, R5 ;  /* 0x0000001fff047819 */ /* 0x000fe20000011405 */
[----:B------:R-:W1:Y:S01]  /*02d0*/  S2UR UR12, SR_CTAID.X ;  /* 0x00000000000c79c3 */ /* 0x000e620000002500 */
[----:B------:R-:W-:Y:S01]  /*02e0*/  ELECT P0, URZ, PT ;  /* 0x00000000003f782f */ /* 0x000fe20003800000 */
[----:B------:R1:W2:Y:S01]  /*02f0*/  SHFL.IDX PT, R11, R0, RZ, 0x1f ;  /* 0x00001fff000b7589 */ /* 0x0002a200000e0000 */
[----:B------:R-:W-:Y:S02]  /*0300*/  LEA.HI R4, R4, R5, RZ, 0x7 ;  /* 0x0000000504047211 */ /* 0x000fe400078f38ff */
[----:B------:R-:W-:Y:S02]  /*0310*/  ELECT P1, URZ, PT ;  /* 0x00000000003f782f */ /* 0x000fe40003820000 */
[----:B------:R-:W-:Y:S01]  /*0320*/  SHF.R.S32.HI R13, RZ, 0x1f, R8 ;  /* 0x0000001fff0d7819 */ /* 0x000fe20000011408 */
[----:B------:R-:W3:Y:S01]  /*0330*/  S2R R6, SR_CTAID.Y ;  /* 0x0000000000067919 */ /* 0x000ee20000002600 */
[----:B------:R-:W-:Y:S01]  /*0340*/  LOP3.LUT R4, R4, 0xffffff80, RZ, 0xc0, !PT ;  /* 0xffffff8004047812 */ /* 0x000fe200078ec0ff */
[----:B------:R-:W4:Y:S01]  /*0350*/  LDC R14, c[0x0][0x140] ;  /* 0x00005000ff0e7b82 */ /* 0x000f220000000800 */
[----:B0-----:R-:W-:Y:S01]  /*0360*/  ULDC UR4, c[0x0][0x150] ;  /* 0x0000540000047ab9 */ /* 0x001fe20000000800 */
[----:B------:R-:W-:Y:S01]  /*0370*/  LEA.HI R13, R13, R8, RZ, 0x2 ;  /* 0x000000080d0d7211 */ /* 0x000fe200078f10ff */
[----:B------:R-:W0:Y:S01]  /*0380*/  SHFL.IDX PT, R16, R7, RZ, 0x1f ;  /* 0x00001fff07107589 */ /* 0x000e2200000e0000 */
[----:B------:R-:W-:Y:S01]  /*0390*/  IMAD.IADD R4, R5, 0x1, -R4 ;  /* 0x0000000105047824 */ /* 0x000fe200078e0a04 */
[----:B------:R-:W-:Y:S01]  /*03a0*/  UMOV UR11, 0x80 ;  /* 0x00000080000b7882 */ /* 0x000fe20000000000 */
[----:B------:R-:W-:Y:S01]  /*03b0*/  LOP3.LUT R13, R13, 0x3ffffffc, RZ, 0xc0, !PT ;  /* 0x3ffffffc0d0d7812 */ /* 0x000fe200078ec0ff */
[----:B------:R-:W-:Y:S01]  /*03c0*/  NOP ;  /* 0x0000000000007918 */ /* 0x000fe20000000000 */
[----:B------:R-:W0:Y:S01]  /*03d0*/  LDC R15, c[0x0][0x144] ;  /* 0x00005100ff0f7b82 */ /* 0x000e220000000800 */
[----:B------:R-:W-:Y:S01]  /*03e0*/  SHF.R.S32.HI R3, RZ, 0x1f, R4 ;  /* 0x0000001fff037819 */ /* 0x000fe20000011404 */
[----:B------:R-:W-:Y:S01]  /*03f0*/  NOP ;  /* 0x0000000000007918 */ /* 0x000fe20000000000 */
[----:B------:R-:W-:Y:S01]  /*0400*/  IMAD.IADD R8, R8, 0x1, -R13 ;  /* 0x0000000108087824 */ /* 0x000fe200078e0a0d */
[C---:B------:R-:W-:Y:S01]  /*0410*/  ISETP.NE.AND P4, PT, R10.reuse, RZ, PT ;  /* 0x000000ff0a00720c */ /* 0x040fe20003f85270 */
[----:B------:R-:W-:Y:S01]  /*0420*/  VIADD R33, R10, 0xffffffff ;  /* 0xffffffff0a217836 */ /* 0x000fe20000000000 */
[----:B-----5:R-:W-:Y:S01]  /*0430*/  ISETP.NE.OR P0, PT, R9, RZ, !P0 ;  /* 0x000000ff0900720c */ /* 0x020fe20004705670 */
[----:B------:R-:W-:Y:S01]  /*0440*/  IMAD.MOV.U32 R121, RZ, RZ, 0x1 ;  /* 0x00000001ff797424 */ /* 0x000fe200078e00ff */
[----:B------:R-:W-:Y:S01]  /*0450*/  LEA.HI R9, R3, R4, RZ, 0x3 ;  /* 0x0000000403097211 */ /* 0x000fe200078f18ff */
[----:B------:R-:W5:Y:S01]  /*0460*/  LDC R21, c[0x0][0x148] ;  /* 0x00005200ff157b82 */ /* 0x000f620000000800 */
[----:B-1----:R-:W-:-:S02]  /*0470*/  I2FP.F32.U32 R12, UR12 ;  /* 0x0000000c000c7c45 */ /* 0x002fc40008201000 */
[--C-:B------:R-:W-:Y:S02]  /*0480*/  SHF.R.S32.HI R0, RZ, 0x3, R9.reuse ;  /* 0x00000003ff007819 */ /* 0x100fe40000011409 */
[----:B------:R-:W-:Y:S01]  /*0490*/  SHF.R.S32.HI R9, RZ, 0x1f, R9 ;  /* 0x0000001fff097819 */ /* 0x000fe20000011409 */
[----:B------:R-:W-:Y:S01]  /*04a0*/  FMUL R12, R12, UR4 ;  /* 0x000000040c0c7c20 */ /* 0x000fe20008400000 */
[----:B--2---:R-:W-:Y:S01]  /*04b0*/  ISETP.NE.OR P1, PT, R11, RZ, !P1 ;  /* 0x000000ff0b00720c */ /* 0x004fe20004f25670 */
[----:B------:R-:W-:Y:S01]  /*04c0*/  ULDC UR4, c[0x0][0x154] ;  /* 0x0000550000047ab9 */ /* 0x000fe20000000800 */
[----:B------:R-:W-:Y:S01]  /*04d0*/  LEA.HI R11, R9, R0, RZ, 0x2 ;  /* 0x00000000090b7211 */ /* 0x000fe200078f10ff */
[----:B------:R-:W-:Y:S01]  /*04e0*/  VOTEU.ALL UP1, P0 ;  /* 0x00000000003f7886 */ /* 0x000fe20000020000 */
[----:B------:R-:W-:Y:S01]  /*04f0*/  SHF.R.S32.HI R9, RZ, 0x1f, R2 ;  /* 0x0000001fff097819 */ /* 0x000fe20000011402 */
[----:B------:R-:W1:Y:S01]  /*0500*/  F2I.U32.TRUNC.NTZ R12, R12 ;  /* 0x0000000c000c7305 */ /* 0x000e62000020f000 */
[----:B------:R-:W-:Y:S01]  /*0510*/  LOP3.LUT R11, R11, 0xfffffffc, RZ, 0xc0, !PT ;  /* 0xfffffffc0b0b7812 */ /* 0x000fe200078ec0ff */
[----:B------:R-:W-:Y:S01]  /*0520*/  VOTEU.ALL UP0, P0 ;  /* 0x00000000003f7886 */ /* 0x000fe20000000000 */
[----:B------:R-:W-:Y:S01]  /*0530*/  LEA.HI R9, R9, R2, RZ, 0x2 ;  /* 0x0000000209097211 */ /* 0x000fe200078f10ff */
[----:B------:R-:W2:Y:S01]  /*0540*/  @!UP1 S2UR UR7, SR_CgaCtaId ;  /* 0x00000000000799c3 */ /* 0x000ea20000008800 */
[----:B----4-:R-:W-:Y:S01]  /*0550*/  ISETP.EQ.U32.AND P2, PT, R14, 0x1, PT ;  /* 0x000000010e00780c */ /* 0x010fe20003f42070 */
[----:B------:R-:W-:Y:S01]  /*0560*/  IMAD.IADD R11, R0, 0x1, -R11 ;  /* 0x00000001000b7824 */ /* 0x000fe200078e0a0b */
[----:B------:R-:W-:Y:S01]  /*0570*/  LOP3.LUT R9, R9, 0xfffffffc, RZ, 0xc0, !PT ;  /* 0xfffffffc09097812 */ /* 0x000fe200078ec0ff */
[----:B------:R-:W-:Y:S01]  /*0580*/  VOTEU.ALL UP2, P1 ;  /* 0x00000000003f7886 */ /* 0x000fe20000840000 */
[----:B------:R-:W-:Y:S01]  /*0590*/  @!UP1 UMOV UR6, 0x400 ;  /* 0x0000040000069882 */ /* 0x000fe20000000000 */
[----:B------:R-:W-:Y:S01]  /*05a0*/  IMAD R8, R8, 0x4, R11 ;  /* 0x0000000408087824 */ /* 0x000fe200078e020b */
[----:B------:R-:W-:Y:S01]  /*05b0*/  VOTEU.ALL UP3, P1 ;  /* 0x00000000003f7886 */ /* 0x000fe20000860000 */
[----:B------:R-:W-:Y:S01]  /*05c0*/  IMAD.IADD R14, R2, 0x1, -R9 ;  /* 0x00000001020e7824 */ /* 0x000fe200078e0a09 */
[----:B---3--:R-:W-:Y:S01]  /*05d0*/  I2FP.F32.U32 R2, R6 ;  /* 0x0000000600027245 */ /* 0x008fe20000201000 */
[----:B------:R-:W3:Y:S01]  /*05e0*/  @!UP2 S2UR UR10, SR_CgaCtaId ;  /* 0x00000000000aa9c3 */ /* 0x000ee20000008800 */
[----:B------:R-:W-:Y:S01]  /*05f0*/  LEA.HI R0, R8, R8, RZ, 0x1 ;  /* 0x0000000808007211 */ /* 0x000fe200078f08ff */
[----:B-1----:R-:W-:Y:S01]  /*0600*/  IMAD.MOV R12, RZ, RZ, -R12 ;  /* 0x000000ffff0c7224 */ /* 0x002fe200078e0a0c */
[----:B------:R-:W-:Y:S01]  /*0610*/  @!UP2 UMOV UR9, 0x400 ;  /* 0x000004000009a882 */ /* 0x000fe20000000000 */
[----:B------:R-:W-:Y:S01]  /*0620*/  FMUL R2, R2, UR4 ;  /* 0x0000000402027c20 */ /* 0x000fe20008400000 */
[----:B------:R-:W-:Y:S01]  /*0630*/  LOP3.LUT R11, R0, 0xfffffffe, RZ, 0xc0, !PT ;  /* 0xfffffffe000b7812 */ /* 0x000fe200078ec0ff */
[----:B0-----:R-:W-:Y:S01]  /*0640*/  IMAD R20, R15, R12, UR12 ;  /* 0x0000000c0f147e24 */ /* 0x001fe2000f8e020c */
[----:B------:R-:W-:Y:S01]  /*0650*/  UMOV UR4, 0x20 ;  /* 0x0000002000047882 */ /* 0x000fe20000000000 */
[----:B------:R-:W-:Y:S01]  /*0660*/  IMAD.SHL.U32 R9, R8, 0x4, RZ ;  /* 0x0000000408097824 */ /* 0x000fe200078e00ff */
[----:B------:R-:W-:-:S04]  /*0670*/  @!UP1 UIADD3 UR4, -UR4, 0x100000, URZ ;  /* 0x0010000004049890 */ /* 0x000fc8000fffe13f */
[----:B------:R-:W-:Y:S02]  /*0680*/  @!UP1 USHF.L.U32 UR5, UR4, 0xb, URZ ;  /* 0x0000000b04059899 */ /* 0x000fe4000800063f */
[----:B------:R-:W-:Y:S01]  /*0690*/  @!UP1 USHF.L.U32 UR4, UR4, 0x1, URZ ;  /* 0x0000000104049899 */ /* 0x000fe2000800063f */
[C---:B------:R-:W-:Y:S01]  /*06a0*/  IMAD.IADD R11, R8.reuse, 0x1, -R11 ;  /* 0x00000001080b7824 */ /* 0x040fe200078e0a0b */
[----:B------:R-:W0:Y:S01]  /*06b0*/  F2I.U32.TRUNC.NTZ R2, R2 ;  /* 0x0000000200027305 */ /* 0x000e22000020f000 */
[----:B------:R-:W-:Y:S01]  /*06c0*/  VOTEU.ALL UP4, P1 ;  /* 0x00000000003f7886 */ /* 0x000fe20000880000 */
[----:B------:R-:W-:Y:S01]  /*06d0*/  LOP3.LUT R120, R8, 0xc, R9, 0x78, !PT ;  /* 0x0000000c08787812 */ /* 0x000fe200078e7809 */
[----:B--2---:R-:W-:Y:S01]  /*06e0*/  @!UP1 ULEA UR8, UR7, UR6, 0x18 ;  /* 0x0000000607089291 */ /* 0x004fe2000f8ec03f */
[----:B------:R-:W-:Y:S01]  /*06f0*/  ISETP.NE.AND P3, PT, R11, R20, PT ;  /* 0x000000140b00720c */ /* 0x000fe20003f65270 */
[----:B------:R-:W-:-:S04]  /*0700*/  @!UP2 UIADD3 UR6, -UR11, 0x100000, URZ ;  /* 0x001000000b06a890 */ /* 0x000fc8000fffe13f */
[----:B------:R-:W-:Y:S02]  /*0710*/  @!UP2 USHF.L.U32 UR7, UR6, 0xb, URZ ;  /* 0x0000000b0607a899 */ /* 0x000fe4000800063f */
[----:B------:R-:W-:Y:S01]  /*0720*/  @!UP2 USHF.L.U32 UR6, UR6, 0x1, URZ ;  /* 0x000000010606a899 */ /* 0x000fe2000800063f */
[----:B------:R-:W-:Y:S01]  /*0730*/  ISETP.GE.U32.AND P6, PT, R33, 0x2, PT ;  /* 0x000000022100780c */ /* 0x000fe20003fc6070 */
[----:B------:R-:W-:Y:S01]  /*0740*/  VOTEU.ALL UP5, P1 ;  /* 0x00000000003f7886 */ /* 0x000fe200008a0000 */
[----:B------:R-:W-:Y:S01]  /*0750*/  VOTEU.ALL UP1, P0 ;  /* 0x00000000003f7886 */ /* 0x000fe20000020000 */
[----:B------:R-:W-:Y:S02]  /*0760*/  LOP3.LUT P0, RZ, R4, 0x7, RZ, 0xc0, !PT ;  /* 0x0000000704ff7812 */ /* 0x000fe4000780c0ff */
[----:B------:R-:W-:Y:S01]  /*0770*/  R2UR UR43, R16 ;  /* 0x00000000102b72ca */ /* 0x000fe200000e0000 */
[----:B---3--:R-:W-:Y:S01]  /*0780*/  @!UP2 ULEA UR9, UR10, UR9, 0x18 ;  /* 0x000000090a09a291 */ /* 0x008fe2000f8ec03f */
[C---:B------:R-:W-:Y:S01]  /*0790*/  ISETP.LT.U32.AND P0, PT, R120.reuse, 0x2, !P0 ;  /* 0x000000027800780c */ /* 0x040fe20004701070 */
[----:B0-----:R-:W-:Y:S01]  /*07a0*/  IMAD.MOV R24, RZ, RZ, -R2 ;  /* 0x000000ffff187224 */ /* 0x001fe200078e0a02 */
[----:B------:R-:W-:Y:S01]  /*07b0*/  VOTEU.ALL UP2, P1 ;  /* 0x00000000003f7886 */ /* 0x000fe20000840000 */
[----:B------:R-:W-:Y:S01]  /*07c0*/  @P3 LEA.HI R0, R120, R120, RZ, 0x1 ;  /* 0x0000007878003211 */ /* 0x000fe200078f08ff */
[----:B------:R-:W0:Y:S02]  /*07d0*/  FENCE.VIEW.ASYNC.S ;  /* 0x00000000000073c6 */ /* 0x000e240000000000 */
[----:B0-----:R0:W1:Y:S01]  /*07e0*/  @!UP0 SYNCS.EXCH.64 URZ, [UR8+0x60], UR4 ;  /* 0x00006004083f85b2 */ /* 0x0010620008000100 */
[----:B------:R-:W-:Y:S01]  /*07f0*/  ISETP.NE.AND P1, PT, R14, 0x3, PT ;  /* 0x000000030e00780c */ /* 0x000fe20003f25270 */
[----:B-----5:R-:W-:Y:S01]  /*0800*/  IMAD R9, R21, R24, R6 ;  /* 0x0000001815097224 */ /* 0x020fe200078e0206 */
[----:B------:R-:W-:-:S02]  /*0810*/  @P3 SHF.R.S32.HI R0, RZ, 0x1, R0 ;  /* 0x00000001ff003819 */ /* 0x000fc40000011400 */
[----:B------:R-:W-:Y:S02]  /*0820*/  ISETP.EQ.OR P1, PT, R14, RZ, !P1 ;  /* 0x000000ff0e00720c */ /* 0x000fe40004f22670 */
[----:B------:R-:W-:Y:S02]  /*0830*/  @P3 ISETP.NE.AND P5, PT, R0, R9, PT ;  /* 0x000000090000320c */ /* 0x000fe40003fa5270 */
[----:B------:R-:W-:Y:S02]  /*0840*/  ISETP.EQ.AND P1, PT, R10, RZ, P1 ;  /* 0x000000ff0a00720c */ /* 0x000fe40000f22270 */
[----:B------:R-:W-:Y:S02]  /*0850*/  SEL R0, RZ, 0x1, !P0 ;  /* 0x00000001ff007807 */ /* 0x000fe40004000000 */
[----:B------:R-:W-:Y:S02]  /*0860*/  @P3 SEL R121, RZ, 0x1, P5 ;  /* 0x00000001ff793807 */ /* 0x000fe40002800000 */
[----:B------:R-:W-:Y:S01]  /*0870*/  SEL R23, RZ, 0x1, !P1 ;  /* 0x00000001ff177807 */ /* 0x000fe20004800000 */
[----:B------:R0:W2:Y:S01]  /*0880*/  @!UP1 SYNCS.EXCH.64 URZ, [UR8+0x68], UR4 ;  /* 0x00006804083f95b2 */ /* 0x0000a20008000100 */
[----:B------:R-:W-:Y:S01]  /*0890*/  NOP ;  /* 0x0000000000007918 */ /* 0x000fe20000000000 */
[----:B------:R-:W-:-:S02]  /*08a0*/  LOP3.LUT R121, R121, R0, RZ, 0xc0, !PT ;  /* 0x0000000079797212 */ /* 0x000fc400078ec0ff */
[----:B------:R-:W-:Y:S01]  /*08b0*/  SEL R23, R23, 0x2, P6 ;  /* 0x0000000217177807 */ /* 0x000fe20003000000 */
[----:B------:R0:W3:Y:S01]  /*08c0*/  @!UP2 SYNCS.EXCH.64 URZ, [UR9+0x40], UR6 ;  /* 0x00004006093fa5b2 */ /* 0x0000e20008000100 */
[----:B------:R0:W4:Y:S01]  /*08d0*/  @!UP3 SYNCS.EXCH.64 URZ, [UR9+0x48], UR6 ;  /* 0x00004806093fb5b2 */ /* 0x0001220008000100 */
[----:B------:R0:W0:Y:S01]  /*08e0*/  @!UP4 SYNCS.EXCH.64 URZ, [UR9+0x50], UR6 ;  /* 0x00005006093fc5b2 */ /* 0x0000220008000100 */
[----:B------:R0:W0:Y:S01]  /*08f0*/  @!UP5 SYNCS.EXCH.64 URZ, [UR9+0x58], UR6 ;  /* 0x00005806093fd5b2 */ /* 0x0000220008000100 */
[----:B------:R-:W-:Y:S01]  /*0900*/  NOP ;  /* 0x0000000000007918 */ /* 0x000fe20000000000 */
[----:B-1----:R-:W-:Y:S05]  /*0910*/  @!P2 BRA `(.L_x_3) ;  /* 0x000000000008a947 */ /* 0x002fea0003800000 */
[----:B0-234-:R-:W-:Y:S01]  /*0920*/  UCGABAR_ARV ;  /* 0x00000000000079c7 */ /* 0x01dfe20008000000 */
[----:B------:R-:W-:Y:S05]  /*0930*/  BRA `(.L_x_4) ;  /* 0x0000000000047947 */ /* 0x000fea0003800000 */
.L_x_3:
[----:B0-234-:R-:W-:Y:S01]  /*0940*/  NOP ;  /* 0x0000000000007918 */ /* 0x01dfe20000000000 */
.L_x_4:
[----:B------:R-:W-:Y:S01]  /*0950*/  ULDC.64 UR4, c[0x0][0x598] ;  /* 0x0001660000047ab9 */ /* 0x000fe20000000a00 */
[----:B------:R-:W-:Y:S01]  /*0960*/  ULDC.64 UR36, c[0x0][0x208] ;  /* 0x0000820000247ab9 */ /* 0x000fe20000000a00 */
[----:B------:R-:W-:-:S04]  /*0970*/  ISETP.NE.U32.AND P0, PT, RZ, UR4, PT ;  /* 0x00000004ff007c0c */ /* 0x000fc8000bf05070 */
[----:B------:R-:W-:-:S13]  /*0980*/  ISETP.NE.AND.EX P0, PT, RZ, UR5, PT, P0 ;  /* 0x00000005ff007c0c */ /* 0x000fda000bf05300 */
[----:B------:R-:W-:Y:S05]  /*0990*/  @!P0 BRA `(.L_x_5) ;  /* 0x00000000001c8947 */ /* 0x000fea0003800000 */
[----:B------:R-:W0:Y:S02]  /*09a0*/  LDC.64 R8, c[0x0][0x598] ;  /* 0x00016600ff087b82 */ /* 0x000e240000000a00 */
[----:B0-----:R-:W2:Y:S02]  /*09b0*/  LDG.E.64 R8, desc[UR36][R8.64] ;  /* 0x0000002408087981 */ /* 0x001ea4000c1e1b00 */
[----:B--2---:R-:W-:-:S04]  /*09c0*/  ISETP.NE.U32.AND P0, PT, R8, RZ, PT ;  /* 0x000000ff0800720c */ /* 0x004fc80003f05070 */
[----:B------:R-:W-:-:S13]  /*09d0*/  ISETP.NE.AND.EX P0, PT, R9, RZ, PT, P0 ;  /* 0x000000ff0900720c */ /* 0x000fda0003f05300 */
[----:B------:R-:W-:Y:S05]  /*09e0*/  @!P0 BRA `(.L_x_5) ;  /* 0x0000000000088947 */ /* 0x000fea0003800000 */
[----:B------:R0:W5:Y:S01]  /*09f0*/  LD.E R122, desc[UR36][R8.64] ;  /* 0x00000024087a7980 */ /* 0x000162000c101900 */
[----:B------:R-:W-:Y:S05]  /*0a00*/  BRA `(.L_x_6) ;  /* 0x0000000000247947 */ /* 0x000fea0003800000 */
.L_x_5:
[----:B------:R-:W-:Y:S02]  /*0a10*/  ULDC.64 UR4, c[0x0][0x588] ;  /* 0x0001620000047ab9 */ /* 0x000fe40000000a00 */
[----:B------:R-:W-:-:S04]  /*0a20*/  ISETP.NE.U32.AND P0, PT, RZ, UR4, PT ;  /* 0x00000004ff007c0c */ /* 0x000fc8000bf05070 */
[----:B------:R-:W-:-:S13]  /*0a30*/  ISETP.NE.AND.EX P0, PT, RZ, UR5, PT, P0 ;  /* 0x00000005ff007c0c */ /* 0x000fda000bf05300 */
[----:B------:R-:W-:Y:S05]  /*0a40*/  @!P0 BRA `(.L_x_7) ;  /* 0x00000000000c8947 */ /* 0x000fea0003800000 */
[----:B------:R-:W0:Y:S02]  /*0a50*/  LDC.64 R122, c[0x0][0x588] ;  /* 0x00016200ff7a7b82 */ /* 0x000e240000000a00 */
[----:B0-----:R1:W5:Y:S01]  /*0a60*/  LDG.E R122, desc[UR36][R122.64] ;  /* 0x000000247a7a7981 */ /* 0x001362000c1e1900 */
[----:B------:R-:W-:Y:S05]  /*0a70*/  BRA `(.L_x_6) ;  /* 0x0000000000087947 */ /* 0x000fea0003800000 */
.L_x_7:
[----:B------:R-:W-:Y:S02]  /*0a80*/  ULDC UR4, c[0x0][0x580] ;  /* 0x0001600000047ab9 */ /* 0x000fe40000000800 */
[----:B------:R-:W-:-:S07]  /*0a90*/  IMAD.U32 R122, RZ, RZ, UR4 ;  /* 0x00000004ff7a7e24 */ /* 0x000fce000f8e00ff */
.L_x_6:
[----:B------:R-:W-:Y:S02]  /*0aa0*/  ULDC.64 UR4, c[0x0][0x5a0] ;  /* 0x0001680000047ab9 */ /* 0x000fe40000000a00 */
[----:B------:R-:W-:-:S04]  /*0ab0*/  ISETP.NE.U32.AND P0, PT, RZ, UR4, PT ;  /* 0x00000004ff007c0c */ /* 0x000fc8000bf05070 */
[----:B------:R-:W-:-:S13]  /*0ac0*/  ISETP.NE.AND.EX P0, PT, RZ, UR5, PT, P0 ;  /* 0x00000005ff007c0c */ /* 0x000fda000bf05300 */
[----:B------:R-:W-:Y:S05]  /*0ad0*/  @!P0 BRA `(.L_x_8) ;  /* 0x00000000001c8947 */ /* 0x000fea0003800000 */
[----:B0-----:R-:W0:Y:S02]  /*0ae0*/  LDC.64 R8, c[0x0][0x5a0] ;  /* 0x00016800ff087b82 */ /* 0x001e240000000a00 */
[----:B0-----:R-:W2:Y:S02]  /*0af0*/  LDG.E.64 R8, desc[UR36][R8.64] ;  /* 0x0000002408087981 */ /* 0x001ea4000c1e1b00 */
[----:B--2---:R-:W-:-:S04]  /*0b00*/  ISETP.NE.U32.AND P0, PT, R8, RZ, PT ;  /* 0x000000ff0800720c */ /* 0x004fc80003f05070 */
[----:B------:R-:W-:-:S13]  /*0b10*/  ISETP.NE.AND.EX P0, PT, R9, RZ, PT, P0 ;  /* 0x000000ff0900720c */ /* 0x000fda0003f05300 */
[----:B------:R-:W-:Y:S05]  /*0b20*/  @!P0 BRA `(.L_x_8) ;  /* 0x0000000000088947 */ /* 0x000fea0003800000 */
[----:B-1----:R0:W5:Y:S01]  /*0b30*/  LD.E R123, desc[UR36][R8.64] ;  /* 0x00000024087b7980 */ /* 0x002162000c101900 */
[----:B------:R-:W-:Y:S05]  /*0b40*/  BRA `(.L_x_9) ;  /* 0x0000000000247947 */ /* 0x000fea0003800000 */
.L_x_8:
[----:B------:R-:W-:Y:S02]  /*0b50*/  ULDC.64 UR4, c[0x0][0x590] ;  /* 0x0001640000047ab9 */ /* 0x000fe40000000a00 */
[----:B------:R-:W-:-:S04]  /*0b60*/  ISETP.NE.U32.AND P0, PT, RZ, UR4, PT ;  /* 0x00000004ff007c0c */ /* 0x000fc8000bf05070 */
[----:B------:R-:W-:-:S13]  /*0b70*/  ISETP.NE.AND.EX P0, PT, RZ, UR5, PT, P0 ;  /* 0x00000005ff007c0c */ /* 0x000fda000bf05300 */
[----:B------:R-:W-:Y:S05]  /*0b80*/  @!P0 BRA `(.L_x_10) ;  /* 0x00000000000c8947 */ /* 0x000fea0003800000 */
[----:B0-----:R-:W1:Y:S02]  /*0b90*/  LDC.64 R8, c[0x0][0x590] ;  /* 0x00016400ff087b82 */ /* 0x001e640000000a00 */
[----:B-1----:R1:W5:Y:S01]  /*0ba0*/  LDG.E R123, desc[UR36][R8.64] ;  /* 0x00000024087b7981 */ /* 0x002362000c1e1900 */
[----:B------:R-:W-:Y:S05]  /*0bb0*/  BRA `(.L_x_9) ;  /* 0x0000000000087947 */ /* 0x000fea0003800000 */
.L_x_10:
[----:B------:R-:W-:Y:S02]  /*0bc0*/  ULDC UR4, c[0x0][0x584] ;  /* 0x0001610000047ab9 */ /* 0x000fe40000000800 */
[----:B-1----:R-:W-:-:S07]  /*0bd0*/  IMAD.U32 R123, RZ, RZ, UR4 ;  /* 0x00000004ff7b7e24 */ /* 0x002fce000f8e00ff */
.L_x_9:
[----:B------:R-:W2:Y:S01]  /*0be0*/  LDC R2, c[0x0][0x65c] ;  /* 0x00019700ff027b82 */ /* 0x000ea20000000800 */
[----:B------:R-:W-:Y:S01]  /*0bf0*/  ULDC UR6, c[0x0][0x28c] ;  /* 0x0000a30000067ab9 */ /* 0x000fe20000000800 */
[----:B------:R-:W-:Y:S01]  /*0c00*/  ISETP.NE.AND P0, PT, R10, 0x2, PT ;  /* 0x000000020a00780c */ /* 0x000fe20003f05270 */
[----:B------:R-:W-:Y:S01]  /*0c10*/  UIADD3 UR6, UR6, 0xff, URZ ;  /* 0x000000ff06067890 */ /* 0x000fe2000fffe03f */
[----:B01----:R-:W-:Y:S01]  /*0c20*/  IMAD.U32 R8, RZ, RZ, UR12 ;  /* 0x0000000cff087e24 */ /* 0x003fe2000f8e00ff */
[----:B------:R-:W-:Y:S01]  /*0c30*/  UMOV UR38, URZ ;  /* 0x0000003f00267c82 */ /* 0x000fe20008000000 */
[----:B------:R-:W-:Y:S01]  /*0c40*/  UMOV UR39, URZ ;  /* 0x0000003f00277c82 */ /* 0x000fe20008000000 */
[----:B------:R-:W-:Y:S01]  /*0c50*/  USHF.R.S32.HI UR7, URZ, 0x1f, UR6 ;  /* 0x0000001f3f077899 */ /* 0x000fe20008011406 */
[----:B------:R-:W-:-:S03]  /*0c60*/  ULDC.64 UR8, c[0x0][0x650] ;  /* 0x0001940000087ab9 */ /* 0x000fc60000000a00 */
[----:B------:R-:W-:-:S04]  /*0c70*/  ULEA.HI UR7, UR7, UR6, URZ, 0x8 ;  /* 0x0000000607077291 */ /* 0x000fc8000f8f403f */
[----:B------:R-:W-:Y:S01]  /*0c80*/  USHF.R.S32.HI UR40, URZ, 0x8, UR7 ;  /* 0x000000083f287899 */ /* 0x000fe20008011407 */
[----:B--2---:R-:W-:-:S13]  /*0c90*/  ISETP.NE.AND P1, PT, R2, 0x1, PT ;  /* 0x000000010200780c */ /* 0x004fda0003f25270 */
[----:B------:R-:W0:Y:S01]  /*0ca0*/  @P1 LDC R17, c[0x0][0x10] ;  /* 0x00000400ff111b82 */ /* 0x000e220000000800 */
[----:B------:R-:W-:Y:S02]  /*0cb0*/  @P1 IMAD.MOV.U32 R7, RZ, RZ, RZ ;  /* 0x000000ffff071224 */ /* 0x000fe400078e00ff */
[----:B------:R-:W-:-:S05]  /*0cc0*/  @P1 IMAD.MOV.U32 R9, RZ, RZ, RZ ;  /* 0x000000ffff091224 */ /* 0x000fca00078e00ff */
[----:B------:R-:W1:Y:S01]  /*0cd0*/  @!P1 LDC R11, c[0x0][0xc] ;  /* 0x00000300ff0b9b82 */ /* 0x000e620000000800 */
[----:B------:R-:W-:Y:S01]  /*0ce0*/  ULDC UR4, c[0x0][0xc] ;  /* 0x0000030000047ab9 */ /* 0x000fe20000000800 */
[----:B------:R-:W-:Y:S02]  /*0cf0*/  ULDC UR5, c[0x0][0x10] ;  /* 0x0000040000057ab9 */ /* 0x000fe40000000800 */
[----:B------:R-:W-:-:S04]  /*0d00*/  UIMAD.WIDE.U32 UR4, UR4, UR5, URZ ;  /* 0x00000005040472a5 */ /* 0x000fc8000f8e003f */
[----:B------:R-:W2:Y:S01]  /*0d10*/  LDC R0, c[0x0][0x14] ;  /* 0x00000500ff007b82 */ /* 0x000ea20000000800 */
[----:B0-----:R-:W-:-:S04]  /*0d20*/  @P1 IMAD.WIDE.U32 R16, R17, UR12, R6 ;  /* 0x0000000c11101c25 */ /* 0x001fc8000f8e0006 */
[----:B------:R-:W-:Y:S02]  /*0d30*/  @P1 IMAD.IADD R17, R17, 0x1, R9 ;  /* 0x0000000111111824 */ /* 0x000fe400078e0209 */
[----:B------:R-:W-:Y:S02]  /*0d40*/  IMAD.MOV.U32 R9, RZ, RZ, RZ ;  /* 0x000000ffff097224 */ /* 0x000fe400078e00ff */
[----:B-1----:R-:W-:-:S04]  /*0d50*/  @!P1 IMAD.WIDE.U32 R8, R6, R11, R8 ;  /* 0x0000000b06089225 */ /* 0x002fc800078e0008 */
[----:B------:R-:W-:Y:S02]  /*0d60*/  @!P1 IMAD.MOV.U32 R16, RZ, RZ, R8 ;  /* 0x000000ffff109224 */ /* 0x000fe400078e0008 */
[----:B--2---:R-:W-:-:S04]  /*0d70*/  IMAD.WIDE.U32 R12, R0, UR4, RZ ;  /* 0x00000004000c7c25 */ /* 0x004fc8000f8e00ff */
[----:B------:R-:W-:Y:S01]  /*0d80*/  IMAD R10, R0, UR5, RZ ;  /* 0x00000005000a7c24 */ /* 0x000fe2000f8e02ff */
[----:B------:R0:W-:Y:S01]  /*0d90*/  STL.64 [R1], R12 ;  /* 0x0000000c01007387 */ /* 0x0001e20000100a00 */
[----:B------:R-:W-:Y:S02]  /*0da0*/  @!P1 IMAD.MOV.U32 R17, RZ, RZ, R9 ;  /* 0x000000ffff119224 */ /* 0x000fe400078e0009 */
[----:B------:R-:W-:Y:S01]  /*0db0*/  IMAD.IADD R0, R13, 0x1, R10 ;  /* 0x000000010d007824 */ /* 0x000fe200078e020a */
[----:B------:R-:W-:Y:S06]  /*0dc0*/  @P0 BRA `(.L_x_11) ;  /* 0x0000000000200947 */ /* 0x000fec0003800000 */
[----:B------:R-:W-:Y:S01]  /*0dd0*/  UISETP.GE.U32.AND UP0, UPT, UR40, 0x3, UPT ;  /* 0x000000032800788c */ /* 0x000fe2000bf06070 */
[----:B------:R-:W-:Y:S01]  /*0de0*/  IADD3 R16, P0, R16, R12, RZ ;  /* 0x0000000c10107210 */ /* 0x000fe20007f1e0ff */
[----:B------:R-:W-:Y:S01]  /*0df0*/  UIMAD.WIDE.U32 UR4, UR40, -0x55555555, URZ ;  /* 0xaaaaaaab280478a5 */ /* 0x000fe2000f8e003f */
[----:B------:R-:W-:-:S03]  /*0e00*/  UMOV UR39, URZ ;  /* 0x0000003f00277c82 */ /* 0x000fc60008000000 */
[----:B------:R-:W-:Y:S01]  /*0e10*/  USHF.R.U32.HI UR4, URZ, 0x1, UR5 ;  /* 0x000000013f047899 */ /* 0x000fe20008011605 */
[----:B------:R-:W-:-:S03]  /*0e20*/  IMAD.X R17, R0, 0x1, R17, P0 ;  /* 0x0000000100117824 */ /* 0x000fc600000e0611 */
[----:B------:R-:W-:Y:S02]  /*0e30*/  UIMAD UR38, UR4, -0x3, UR40 ;  /* 0xfffffffd042678a4 */ /* 0x000fe4000f8e0228 */
[----:B------:R-:W-:-:S12]  /*0e40*/  @UP0 ULOP3.LUT UR39, UR4, 0x1, URZ, 0xc0, !UPT ;  /* 0x0000000104270892 */ /* 0x000fd8000f8ec03f */
.L_x_11:
[----:B------:R-:W-:Y:S01]  /*0e50*/  ISETP.GE.U32.AND P0, PT, R16, UR8, PT ;  /* 0x0000000810007c0c */ /* 0x000fe2000bf06070 */
[----:B------:R-:W-:Y:S01]  /*0e60*/  IMAD.MOV.U32 R22, RZ, RZ, -0x1 ;  /* 0xffffffffff167424 */ /* 0x000fe200078e00ff */
[----:B------:R-:W-:Y:S01]  /*0e70*/  PRMT R8, RZ, 0x7610, R8 ;  /* 0x00007610ff087816 */ /* 0x000fe20000000008 */
[----:B------:R-:W-:Y:S01]  /*0e80*/  IMAD.MOV.U32 R19, RZ, RZ, -0x1 ;  /* 0xffffffffff137424 */ /* 0x000fe200078e00ff */
[----:B------:R-:W-:Y:S01]  /*0e90*/  ISETP.GE.U32.AND.EX P0, PT, R17, UR9, PT, P0 ;  /* 0x0000000911007c0c */ /* 0x000fe2000bf06100 */
[----:B------:R-:W-:-:S12]  /*0ea0*/  IMAD.MOV.U32 R18, RZ, RZ, -0x1 ;  /* 0xffffffffff127424 */ /* 0x000fd800078e00ff */
[----:B------:R-:W-:Y:S05]  /*0eb0*/  @P0 BRA `(.L_x_12) ;  /* 0x0000000400240947 */ /* 0x000fea0003800000 */
[----:B------:R-:W1:Y:S01]  /*0ec0*/  LDC.64 R18, c[0x0][0x628] ;  /* 0x00018a00ff127b82 */ /* 0x000e620000000a00 */
[----:B------:R-:W-:Y:S02]  /*0ed0*/  IMAD.MOV.U32 R8, RZ, RZ, R16 ;  /* 0x000000ffff087224 */ /* 0x000fe400078e0010 */
[----:B------:R-:W-:-:S05]  /*0ee0*/  IMAD.MOV.U32 R9, RZ, RZ, R17 ;  /* 0x000000ffff097224 */ /* 0x000fca00078e0011 */
[----:B------:R-:W2:Y:S08]  /*0ef0*/  LDC R22, c[0x0][0x630] ;  /* 0x00018c00ff167b82 */ /* 0x000eb00000000800 */
[----:B------:R-:W3:Y:S01]  /*0f00*/  LDC.64 R26, c[0x0][0x620] ;  /* 0x00018800ff1a7b82 */ /* 0x000ee20000000a00 */
[----:B-1----:R-:W-:-:S04]  /*0f10*/  ISETP.NE.U32.AND P0, PT, R18, RZ, PT ;  /* 0x000000ff1200720c */ /* 0x002fc80003f05070 */
[----:B------:R-:W-:-:S13]  /*0f20*/  ISETP.NE.AND.EX P0, PT, R19, RZ, PT, P0 ;  /* 0x000000ff1300720c */ /* 0x000fda0003f05300 */
[----:B--23--:R-:W-:Y:S05]  /*0f30*/  @!P0 BRA `(.L_x_13) ;  /* 0x0000000000288947 */ /* 0x00cfea0003800000 */
[----:B0-----:R-:W0:Y:S02]  /*0f40*/  LDC R13, c[0x0][0x634] ;  /* 0x00018d00ff0d7b82 */ /* 0x001e240000000800 */
[----:B0-----:R-:W-:-:S05]  /*0f50*/  IADD3 R13, P0, R16, R13, RZ ;  /* 0x0000000d100d7210 */ /* 0x001fca0007f1e0ff */
[----:B------:R-:W-:-:S04]  /*0f60*/  IMAD.X R15, RZ, RZ, R17, P0 ;  /* 0x000000ffff0f7224 */ /* 0x000fc800000e0611 */
[----:B------:R-:W-:-:S04]  /*0f70*/  IMAD.WIDE.U32 R8, R15, R18, RZ ;  /* 0x000000120f087225 */ /* 0x000fc800078e00ff */
[----:B------:R-:W-:-:S04]  /*0f80*/  IMAD.WIDE.U32 R10, P0, R13, R19, R8 ;  /* 0x000000130d0a7225 */ /* 0x000fc80007800008 */
[----:B------:R-:W-:-:S04]  /*0f90*/  IMAD.WIDE.U32 R8, R13, R18, RZ ;  /* 0x000000120d087225 */ /* 0x000fc800078e00ff */
[----:B------:R-:W-:Y:S01]  /*0fa0*/  IMAD.X R13, RZ, RZ, RZ, P0 ;  /* 0x000000ffff0d7224 */ /* 0x000fe200000e06ff */
[----:B------:R-:W-:Y:S01]  /*0fb0*/  IADD3 RZ, P0, R9, R10, RZ ;  /* 0x0000000a09ff7210 */ /* 0x000fe20007f1e0ff */
[----:B------:R-:W-:-:S04]  /*0fc0*/  IMAD.MOV.U32 R12, RZ, RZ, R11 ;  /* 0x000000ffff0c7224 */ /* 0x000fc800078e000b */
[----:B------:R-:W-:-:S08]  /*0fd0*/  IMAD.WIDE.U32.X R8, R15, R19, R12, P0 ;  /* 0x000000130f087225 */ /* 0x000fd000000e040c */
.L_x_13:
[----:B------:R-:W1:Y:S01]  /*0fe0*/  LDC.64 R28, c[0x0][0x640] ;  /* 0x00019000ff1c7b82 */ /* 0x000e620000000a00 */
[-CC-:B------:R-:W-:Y:S01]  /*0ff0*/  SHF.R.U64 R32, R8, R22.reuse, R9.reuse ;  /* 0x0000001608207219 */ /* 0x180fe20000001209 */
[----:B------:R-:W-:Y:S01]  /*1000*/  IMAD.MOV.U32 R31, RZ, RZ, 0x1 ;  /* 0x00000001ff1f7424 */ /* 0x000fe200078e00ff */
[----:B------:R-:W-:Y:S02]  /*1010*/  SHF.R.U32.HI R8, RZ, R22, R9 ;  /* 0x00000016ff087219 */ /* 0x000fe40000011609 */
[----:B------:R-:W-:-:S03]  /*1020*/  IADD3 R11, P0, RZ, -R32, RZ ;  /* 0x80000020ff0b7210 */ /* 0x000fc60007f1e0ff */
[----:B0-----:R-:W0:Y:S02]  /*1030*/  LDC R12, c[0x0][0x618] ;  /* 0x00018600ff0c7b82 */ /* 0x001e240000000800 */
[----:B------:R-:W-:-:S04]  /*1040*/  IMAD.X R9, RZ, RZ, ~R8, P0 ;  /* 0x000000ffff097224 */ /* 0x000fc800000e0e08 */
[-C--:B------:R-:W-:Y:S02]  /*1050*/  IMAD R10, R9, R26.reuse, RZ ;  /* 0x0000001a090a7224 */ /* 0x080fe400078e02ff */
[----:B------:R-:W2:Y:S01]  /*1060*/  LDC R13, c[0x0][0x608] ;  /* 0x00018200ff0d7b82 */ /* 0x000ea20000000800 */
[----:B------:R-:W-:-:S04]  /*1070*/  IMAD.WIDE.U32 R8, R11, R26, R16 ;  /* 0x0000001a0b087225 */ /* 0x000fc800078e0010 */
[----:B------:R-:W-:-:S03]  /*1080*/  IMAD R11, R11, R27, R10 ;  /* 0x0000001b0b0b7224 */ /* 0x000fc600078e020a */
[----:B------:R-:W3:Y:S01]  /*1090*/  LDC R18, c[0x0][0x658] ;  /* 0x00019600ff127b82 */ /* 0x000ee20000000800 */
[----:B------:R-:W-:Y:S01]  /*10a0*/  IMAD.IADD R9, R9, 0x1, R11 ;  /* 0x0000000109097824 */ /* 0x000fe200078e020b */
[----:B-1----:R-:W-:Y:S01]  /*10b0*/  ISETP.NE.U32.AND P0, PT, R28, RZ, PT ;  /* 0x000000ff1c00720c */ /* 0x002fe20003f05070 */
[----:B------:R-:W-:-:S03]  /*10c0*/  IMAD.MOV.U32 R11, RZ, RZ, -0x1 ;  /* 0xffffffffff0b7424 */ /* 0x000fc600078e00ff */
[----:B------:R-:W-:Y:S02]  /*10d0*/  ISETP.NE.AND.EX P0, PT, R29, RZ, PT, P0 ;  /* 0x000000ff1d00720c */ /* 0x000fe40003f05300 */
[----:B------:R-:W1:Y:S01]  /*10e0*/  LDC R27, c[0x0][0x600] ;  /* 0x00018000ff1b7b82 */ /* 0x000e620000000800 */
[-CC-:B0-----:R-:W-:Y:S02]  /*10f0*/  SHF.R.U64 R25, R8, R12.reuse, R9.reuse ;  /* 0x0000000c08197219 */ /* 0x181fe40000001209 */
[----:B------:R-:W-:-:S05]  /*1100*/  SHF.R.U32.HI R8, RZ, R12, R9 ;  /* 0x0000000cff087219 */ /* 0x000fca0000011609 */
[----:B------:R-:W0:Y:S01]  /*1110*/  LDC R22, c[0x0][0x648] ;  /* 0x00019200ff167b82 */ /* 0x000e220000000800 */
[-CC-:B--2---:R-:W-:Y:S02]  /*1120*/  SHF.R.U64 R34, R25, R13.reuse, R8.reuse ;  /* 0x0000000d19227219 */ /* 0x184fe40000001208 */
[----:B------:R-:W-:-:S05]  /*1130*/  SHF.R.U32.HI R9, RZ, R13, R8 ;  /* 0x0000000dff097219 */ /* 0x000fca0000011608 */
[----:B------:R-:W2:Y:S01]  /*1140*/  LDC R26, c[0x0][0x638] ;  /* 0x00018e00ff1a7b82 */ /* 0x000ea20000000800 */
[-C--:B---3--:R-:W-:Y:S02]  /*1150*/  SHF.L.U32 R8, R11, R18.reuse, RZ ;  /* 0x000000120b087219 */ /* 0x088fe400000006ff */
[--C-:B------:R-:W-:Y:S02]  /*1160*/  SHF.R.U64 R36, R34, R18, R9.reuse ;  /* 0x0000001222247219 */ /* 0x100fe40000001209 */
[----:B------:R-:W-:Y:S02]  /*1170*/  LOP3.LUT R15, RZ, R8, RZ, 0x33, !PT ;  /* 0x00000008ff0f7212 */ /* 0x000fe400078e33ff */
[----:B------:R-:W-:Y:S01]  /*1180*/  SHF.R.U32.HI R9, RZ, R18, R9 ;  /* 0x00000012ff097219 */ /* 0x000fe20000011609 */
[----:B------:R-:W3:Y:S01]  /*1190*/  LDC R30, c[0x0][0x610] ;  /* 0x00018400ff1e7b82 */ /* 0x000ee20000000800 */
[----:B------:R-:W-:Y:S01]  /*11a0*/  IMAD.MOV.U32 R8, RZ, RZ, R36 ;  /* 0x000000ffff087224 */ /* 0x000fe200078e0024 */
[----:B------:R-:W-:Y:S06]  /*11b0*/  @!P0 BRA `(.L_x_14) ;  /* 0x0000000000288947 */ /* 0x000fec0003800000 */
[----:B------:R-:W4:Y:S02]  /*11c0*/  LDC R13, c[0x0][0x64c] ;  /* 0x00019300ff0d7b82 */ /* 0x000f240000000800 */
[----:B----4-:R-:W-:-:S05]  /*11d0*/  IADD3 R13, P0, R36, R13, RZ ;  /* 0x0000000d240d7210 */ /* 0x010fca0007f1e0ff */
        /* <DEDUP_REMOVED lines=8> */
.L_x_14:
[----:B0-----:R-:W-:Y:S01]  /*1260*/  SHF.R.U64 R9, R8, R22, R9 ;  /* 0x0000001608097219 */ /* 0x001fe20000001209 */
[----:B-1----:R-:W-:Y:S01]  /*1270*/  VIADD R10, R27, 0xffffffff ;  /* 0xffffffff1b0a7836 */ /* 0x002fe20000000000 */
[----:B------:R-:W-:Y:S01]  /*1280*/  SHF.L.U32 R7, R31, R18, RZ ;  /* 0x000000121f077219 */ /* 0x000fe200000006ff */
[----:B------:R-:W-:Y:S01]  /*1290*/  @P1 IMAD R20, R21, R24, R6 ;  /* 0x0000001815141224 */ /* 0x000fe200078e0206 */
[----:B------:R-:W-:Y:S01]  /*12a0*/  LOP3.LUT R8, R34, R15, RZ, 0xc0, !PT ;  /* 0x0000000f22087212 */ /* 0x000fe200078ec0ff */
[----:B------:R-:W-:Y:S01]  /*12b0*/  IMAD.MOV R11, RZ, RZ, -R9 ;  /* 0x000000ffff0b7224 */ /* 0x000fe200078e0a09 */
[----:B------:R-:W-:Y:S01]  /*12c0*/  LOP3.LUT R10, R25, R10, RZ, 0xc0, !PT ;  /* 0x0000000a190a7212 */ /* 0x000fe200078ec0ff */
[----:B------:R-:W-:Y:S02]  /*12d0*/  IMAD.MOV.U32 R18, RZ, RZ, R32 ;  /* 0x000000ffff127224 */ /* 0x000fe400078e0020 */
[----:B------:R-:W-:Y:S02]  /*12e0*/  IMAD R7, R7, R9, R8 ;  /* 0x0000000907077224 */ /* 0x000fe400078e0208 */
[----:B--2---:R-:W-:-:S02]  /*12f0*/  IMAD R6, R11, R26, R36 ;  /* 0x0000001a0b067224 */ /* 0x004fc400078e0224 */
[----:B---3--:R-:W-:Y:S02]  /*1300*/  IMAD R22, R7, R30, R20 ;  /* 0x0000001e07167224 */ /* 0x008fe400078e0214 */
[----:B------:R-:W-:Y:S02]  /*1310*/  IMAD R7, R6, R27, R10 ;  /* 0x0000001b06077224 */ /* 0x000fe400078e020a */
[----:B------:R-:W-:-:S03]  /*1320*/  IMAD.MOV.U32 R8, RZ, RZ, 0x1 ;  /* 0x00000001ff087424 */ /* 0x000fc600078e00ff */
[----:B------:R-:W-:Y:S02]  /*1330*/  SEL R19, R7, R22, !P1 ;  /* 0x0000001607137207 */ /* 0x000fe40004800000 */
[----:B------:R-:W-:-:S07]  /*1340*/  SEL R22, R22, R7, !P1 ;  /* 0x0000000716167207 */ /* 0x000fce0004800000 */
.L_x_12:
[----:B------:R-:W-:Y:S05]  /*1350*/  @!P2 BRA `(.L_x_15) ;  /* 0x00000000000ca947 */ /* 0x000fea0003800000 */
[----:B------:R-:W-:Y:S01]  /*1360*/  UCGABAR_WAIT ;  /* 0x0000000000007dc7 */ /* 0x000fe20008000000 */
[----:B------:R-:W-:Y:S01]  /*1370*/  CCTL.IVALL ;  /* 0x00000000ff00798f */ /* 0x000fe20002000000 */
[----:B------:R-:W-:Y:S05]  /*1380*/  BRA `(.L_x_16) ;  /* 0x0000000000047947 */ /* 0x000fea0003800000 */
.L_x_15:
[----:B------:R-:W-:Y:S06]  /*1390*/  BAR.SYNC.DEFER_BLOCKING 0x0 ;  /* 0x0000000000007b1d */ /* 0x000fec0000010000 */
.L_x_16:
[----:B------:R-:W-:Y:S05]  /*13a0*/  @!P4 BRA `(.L_x_17) ;  /* 0x000000640004c947 */ /* 0x000fea0003800000 */
[----:B------:R-:W-:-:S13]  /*13b0*/  ISETP.GT.U32.AND P0, PT, R33, 0x1, PT ;  /* 0x000000012100780c */ /* 0x000fda0003f04070 */
[----:B------:R-:W-:Y:S05]  /*13c0*/  @P0 EXIT ;  /* 0x000000000000094d */ /* 0x000fea0003800000 */
.L_x_18:
[----:B------:R-:W-:-:S08]  /*13d0*/  NOP ;  /* 0x0000000000007918 */ /* 0x000fd00000000000 */
[----:B------:R-:W1:Y:S02]  /*13e0*/  USETMAXREG.TRY_ALLOC.CTAPOOL UP0, 0xe8 ;  /* 0x000000e8000079c8 */ /* 0x000e640008000600 */
[----:B-1----:R-:W-:-:S13]  /*13f0*/  PLOP3.LUT P0, PT, PT, PT, UP0, 0x80, 0x0 ;  /* 0x000000000000781c */ /* 0x002fda0003f0f008 */
[----:B------:R-:W-:Y:S05]  /*1400*/  @!P0 BRA `(.L_x_18) ;  /* 0xfffffffc00f08947 */ /* 0x000fea000383ffff */
[----:B------:R-:W-:-:S13]  /*1410*/  LOP3.LUT P0, RZ, R8, 0xff, RZ, 0xc0, !PT ;  /* 0x000000ff08ff7812 */ /* 0x000fda000780c0ff */
[----:B------:R-:W-:Y:S05]  /*1420*/  @!P0 EXIT ;  /* 0x000000000000894d */ /* 0x000fea0003800000 */
[----:B------:R-:W2:Y:S01]  /*1430*/  LDL.64 R10, [R1] ;  /* 0x00000000010a7983 */ /* 0x000ea20000100a00 */
[CC--:B------:R-:W-:Y:S01]  /*1440*/  LEA.HI R5, R3.reuse, R4.reuse, RZ, 0x2 ;  /* 0x0000000403057211 */ /* 0x0c0fe200078f10ff */
[----:B------:R-:W1:Y:S01]  /*1450*/  S2UR UR4, SR_CgaCtaId ;  /* 0x00000000000479c3 */ /* 0x000e620000008800 */
[----:B------:R-:W-:Y:S01]  /*1460*/  LEA.HI R3, R3, R4, RZ, 0x5 ;  /* 0x0000000403037211 */ /* 0x000fe200078f28ff */
[----:B------:R-:W-:Y:S01]  /*1470*/  UISETP.LT.AND UP0, UPT, UR40, 0x1, UPT ;  /* 0x000000012800788c */ /* 0x000fe2000bf01270 */
[--C-:B------:R-:W-:Y:S01]  /*1480*/  SHF.R.S32.HI R124, RZ, 0x2, R5.reuse ;  /* 0x00000002ff7c7819 */ /* 0x100fe20000011405 */
[----:B------:R-:W-:Y:S01]  /*1490*/  UIADD3 UR5, UR43, -0x1, URZ ;  /* 0xffffffff2b057890 */ /* 0x000fe2000fffe03f */
[----:B------:R-:W-:Y:S01]  /*14a0*/  SHF.R.S32.HI R7, RZ, 0x1f, R5 ;  /* 0x0000001fff077819 */ /* 0x000fe20000011405 */
[----:B------:R-:W-:Y:S01]  /*14b0*/  USEL UR42, UR40, 0x1, UP0 ;  /* 0x00000001282a7887 */ /* 0x000fe20008000000 */
[----:B------:R-:W-:Y:S01]  /*14c0*/  SHF.R.S32.HI R3, RZ, 0x5, R3 ;  /* 0x00000005ff037819 */ /* 0x000fe20000011403 */
[----:B------:R-:W3:Y:S01]  /*14d0*/  LDC R128, c[0x0][0x658] ;  /* 0x00019600ff807b82 */ /* 0x000ee20000000800 */
[----:B------:R-:W-:Y:S01]  /*14e0*/  LEA.HI R7, R7, R124, RZ, 0x3 ;  /* 0x0000007c07077211 */ /* 0x000fe200078f18ff */
[----:B------:R-:W-:Y:S01]  /*14f0*/  UMOV UR41, 0x400 ;  /* 0x0000040000297882 */ /* 0x000fe20000000000 */
[----:B------:R-:W-:Y:S01]  /*1500*/  LOP3.LUT R5, R5, 0xfffffffc, RZ, 0xc0, !PT ;  /* 0xfffffffc05057812 */ /* 0x000fe200078ec0ff */
[----:B------:R-:W-:Y:S01]  /*1510*/  UISETP.NE.AND UP0, UPT, UR5, URZ, UPT ;  /* 0x0000003f0500728c */ /* 0x000fe2000bf05270 */
[----:B------:R-:W-:Y:S01]  /*1520*/  LOP3.LUT R7, R7, 0xfffffff8, RZ, 0xc0, !PT ;  /* 0xfffffff807077812 */ /* 0x000fe200078ec0ff */
[----:B------:R-:W-:Y:S01]  /*1530*/  ULDC UR6, c[0x0][0x284] ;  /* 0x0000a10000067ab9 */ /* 0x000fe20000000800 */
[----:B------:R-:W-:Y:S01]  /*1540*/  USHF.L.U32 UR45, UR40, 0x1, URZ ;  /* 0x00000001282d7899 */ /* 0x000fe2000800063f */
[----:B------:R-:W4:Y:S01]  /*1550*/  LDC R6, c[0x0][0x288] ;  /* 0x0000a200ff067b82 */ /* 0x000f220000000800 */
[----:B------:R-:W-:Y:S01]  /*1560*/  IMAD.IADD R5, R4, 0x1, -R5 ;  /* 0x0000000104057824 */ /* 0x000fe200078e0a05 */
[----:B------:R-:W-:Y:S01]  /*1570*/  UIADD3 UR42, -UR42, UR40, URZ ;  /* 0x000000282a2a7290 */ /* 0x000fe2000fffe13f */
[----:B------:R-:W-:-:S02]  /*1580*/  IMAD.IADD R124, R124, 0x1, -R7 ;  /* 0x000000017c7c7824 */ /* 0x000fc400078e0a07 */
[----:B------:R-:W-:Y:S02]  /*1590*/  IMAD.MOV.U32 R7, RZ, RZ, 0x1 ;  /* 0x00000001ff077424 */ /* 0x000fe400078e00ff */
[--C-:B------:R-:W-:Y:S01]  /*15a0*/  IMAD R132, R3, -0x10, -R124.reuse ;  /* 0xfffffff003847824 */ /* 0x100fe200078e0a7c */
[--C-:B------:R-:W-:Y:S01]  /*15b0*/  SHF.R.S32.HI R125, RZ, 0x1f, R124.reuse ;  /* 0x0000001fff7d7819 */ /* 0x100fe2000001147c */
[----:B-1----:R-:W-:Y:S01]  /*15c0*/  ULEA UR41, UR4, UR41, 0x18 ;  /* 0x0000002904297291 */ /* 0x002fe2000f8ec03f */
[----:B------:R-:W-:Y:S01]  /*15d0*/  IMAD.SHL.U32 R126, R5, 0x2, RZ ;  /* 0x00000002057e7824 */ /* 0x000fe200078e00ff */
[----:B------:R-:W-:Y:S01]  /*15e0*/  USHF.L.U32 UR4, UR5, 0x3, URZ ;  /* 0x0000000305047899 */ /* 0x000fe2000800063f */
[----:B------:R-:W-:Y:S01]  /*15f0*/  VIADD R132, R132, UR6 ;  /* 0x0000000684847c36 */ /* 0x000fe20008000000 */
[----:B------:R-:W-:Y:S01]  /*1600*/  USEL UR5, URZ, 0x1, UP0 ;  /* 0x000000013f057887 */ /* 0x000fe20008000000 */
[----:B------:R-:W-:Y:S01]  /*1610*/  IMAD.WIDE R124, R3, 0x10, R124 ;  /* 0x00000010037c7825 */ /* 0x000fe200078e027c */
[----:B------:R-:W-:Y:S01]  /*1620*/  UIADD3 UR46, UR41, 0x40, URZ ;  /* 0x00000040292e7890 */ /* 0x000fe2000fffe03f */
[----:B------:R-:W-:Y:S01]  /*1630*/  SHF.R.S32.HI R127, RZ, 0x1f, R126 ;  /* 0x0000001fff7f7819 */ /* 0x000fe2000001147e */
[----:B------:R-:W-:Y:S01]  /*1640*/  ULOP3.LUT UR4, UR4, 0x8, URZ, 0xc0, !UPT ;  /* 0x0000000804047892 */ /* 0x000fe2000f8ec03f */
[----:B------:R-:W-:Y:S01]  /*1650*/  IMAD.MOV.U32 R3, RZ, RZ, -0x1 ;  /* 0xffffffffff037424 */ /* 0x000fe200078e00ff */
[----:B------:R-:W-:Y:S01]  /*1660*/  ULEA UR43, UR43, UR46, 0x3 ;  /* 0x0000002e2b2b7291 */ /* 0x000fe2000f8e183f */
[----:B------:R-:W-:Y:S01]  /*1670*/  IMAD.U32 R134, RZ, RZ, UR5 ;  /* 0x00000005ff867e24 */ /* 0x000fe2000f8e00ff */
[----:B------:R-:W-:-:S02]  /*1680*/  ULOP3.LUT UR47, UR4, 0x8, URZ, 0x3c, !UPT ;  /* 0x00000008042f7892 */ /* 0x000fc4000f8e3c3f */
[-C--:B---3--:R-:W-:Y:S01]  /*1690*/  SHF.L.U32 R3, R3, R128.reuse, RZ ;  /* 0x0000008003037219 */ /* 0x088fe200000006ff */
[----:B----4-:R-:W-:Y:S01]  /*16a0*/  IMAD R129, R5, -0x2, R6 ;  /* 0xfffffffe05817824 */ /* 0x010fe200078e0206 */
[----:B------:R-:W-:Y:S01]  /*16b0*/  SHF.L.U32 R128, R7, R128, RZ ;  /* 0x0000008007807219 */ /* 0x000fe200000006ff */
[----:B------:R-:W-:Y:S01]  /*16c0*/  ULOP3.LUT UR44, UR4, 0x18, URZ, 0x3c, !UPT ;  /* 0x00000018042c7892 */ /* 0x000fe2000f8e3c3f */
[----:B------:R-:W-:Y:S02]  /*16d0*/  LOP3.LUT R131, RZ, R3, RZ, 0x33, !PT ;  /* 0x00000003ff837212 */ /* 0x000fe400078e33ff */
[----:B--2---:R-:W-:-:S09]  /*16e0*/  SHF.L.U64.HI R130, R10, 0x1, R0 ;  /* 0x000000010a827819 */ /* 0x004fd20000010200 */
.L_x_234:
[----:B------:R-:W-:-:S04]  /*16f0*/  SHF.L.U32 R0, R134, 0x1f, RZ ;  /* 0x0000001f86007819 */ /* 0x000fc800000006ff */
[----:B-1----:R-:W1:Y:S02]  /*1700*/  SYNCS.PHASECHK.TRANS64.TRYWAIT P0, [UR43+-0x8], R0 ;  /* 0xfffff800ff0075a7 */ /* 0x002e64000800016b */
[----:B-1--4-:R-:W-:Y:S05]  /*1710*/  @!P0 BRA `(.L_x_19) ;  /* 0x00000070003c8947 */ /* 0x012fea0003800000 */
.L_x_255:
[----:B------:R-:W-:Y:S02]  /*1720*/  ULDC UR4, c[0x0][0x28c] ;  /* 0x0000a30000047ab9 */ /* 0x000fe40000000800 */
[----:B------:R-:W-:-:S13]  /*1730*/  ISETP.LT.AND P0, PT, RZ, UR4, PT ;  /* 0x00000004ff007c0c */ /* 0x000fda000bf01270 */
[----:B------:R-:W-:Y:S05]  /*1740*/  @P0 BRA `(.L_x_20) ;  /* 0x0000000000400947 */ /* 0x000fea0003800000 */
[----:B-1----:R-:W-:Y:S01]  /*1750*/  MOV R0, 0x0 ;  /* 0x0000000000007802 */ /* 0x002fe20000000f00 */
[----:B------:R-:W-:Y:S01]  /*1760*/  ULDC.64 UR4, c[0x4][0x68] ;  /* 0x01001a0000047ab9 */ /* 0x000fe20000000a00 */
[----:B------:R-:W-:Y:S01]  /*1770*/  ULDC.64 UR6, c[0x4][0x8] ;  /* 0x0100020000067ab9 */ /* 0x000fe20000000a00 */
[----:B------:R-:W-:Y:S01]  /*1780*/  IMAD.U32 R4, RZ, RZ, UR4 ;  /* 0x00000004ff047e24 */ /* 0x000fe2000f8e00ff */
[----:B------:R1:W2:Y:S01]  /*1790*/  LDC.64 R14, c[0x4][R0] ;  /* 0x01000000000e7b82 */ /* 0x0002a20000000a00 */
[----:B------:R-:W-:Y:S01]  /*17a0*/  IMAD.U32 R5, RZ, RZ, UR5 ;  /* 0x00000005ff057e24 */ /* 0x000fe2000f8e00ff */
[----:B------:R-:W-:Y:S01]  /*17b0*/  ULDC.64 UR4, c[0x4][0x70] ;  /* 0x01001c0000047ab9 */ /* 0x000fe20000000a00 */
[----:B------:R-:W-:Y:S02]  /*17c0*/  IMAD.U32 R10, RZ, RZ, UR6 ;  /* 0x00000006ff0a7e24 */ /* 0x000fe4000f8e00ff */
[----:B------:R-:W-:Y:S02]  /*17d0*/  IMAD.U32 R6, RZ, RZ, UR4 ;  /* 0x00000004ff067e24 */ /* 0x000fe4000f8e00ff */
[----:B------:R-:W-:-:S02]  /*17e0*/  IMAD.U32 R7, RZ, RZ, UR5 ;  /* 0x00000005ff077e24 */ /* 0x000fc4000f8e00ff */
[----:B------:R-:W-:Y:S02]  /*17f0*/  IMAD.U32 R11, RZ, RZ, UR7 ;  /* 0x00000007ff0b7e24 */ /* 0x000fe4000f8e00ff */
[----:B------:R-:W-:Y:S02]  /*1800*/  IMAD.MOV.U32 R8, RZ, RZ, 0x1e1 ;  /* 0x000001e1ff087424 */ /* 0x000fe400078e00ff */
[----:B0-----:R-:W-:Y:S02]  /*1810*/  IMAD.MOV.U32 R12, RZ, RZ, 0x1 ;  /* 0x00000001ff0c7424 */ /* 0x001fe400078e00ff */
[----:B-1----:R-:W-:-:S07]  /*1820*/  IMAD.MOV.U32 R13, RZ, RZ, RZ ;  /* 0x000000ffff0d7224 */ /* 0x002fce00078e00ff */
[----:B------:R-:W-:-:S07]  /*1830*/  LEPC R20, `(.L_x_20) ;  /* 0x000000001014794e */ /* 0x000fce0000000000 */
[----:B--2--5:R-:W-:Y:S05]  /*1840*/  CALL.ABS.NOINC R14 ;  /* 0x000000000e007343 */ /* 0x024fea0003c00000 */
.L_x_20:
[----:B-1----:R-:W-:-:S04]  /*1850*/  LOP3.LUT R0, R23, 0x1, RZ, 0xfc, !PT ;  /* 0x0000000117007812 */ /* 0x002fc800078efcff */
[----:B------:R-:W-:-:S13]  /*1860*/  ISETP.NE.AND P0, PT, R0, 0x3, PT ;  /* 0x000000030000780c */ /* 0x000fda0003f05270 */
[----:B------:R-:W-:Y:S05]  /*1870*/  @!P0 BRA `(.L_x_21) ;  /* 0x0000000000048947 */ /* 0x000fea0003800000 */
[----:B------:R-:W-:Y:S01]  /*1880*/  BPT.TRAP 0x1 ;  /* 0x000000040000795c */ /* 0x000fe20000300000 */
.L_x_21:
[----:B------:R-:W-:Y:S02]  /*1890*/  IMAD.U32 R3, RZ, RZ, UR38 ;  /* 0x00000026ff037e24 */ /* 0x000fe4000f8e00ff */
[----:B------:R-:W-:-:S03]  /*18a0*/  IMAD.U32 R0, RZ, RZ, UR39 ;  /* 0x00000027ff007e24 */ /* 0x000fc6000f8e00ff */
[----:B------:R-:W-:Y:S02]  /*18b0*/  LEA R3, R3, UR41, 0x3 ;  /* 0x0000002903037c11 */ /* 0x000fe4000f8e18ff */
[----:B------:R-:W-:-:S04]  /*18c0*/  SHF.L.U32 R0, R0, 0x1f, RZ ;  /* 0x0000001f00007819 */ /* 0x000fc800000006ff */
[----:B------:R1:W2:Y:S01]  /*18d0*/  SYNCS.PHASECHK.TRANS64.TRYWAIT P1, [R3+URZ], R0 ;  /* 0x00000000030075a7 */ /* 0x0002a2000802017f */
[----:B------:R-:W-:Y:S05]  /*18e0*/  @!P0 BRA `(.L_x_22) ;  /* 0x0000000000048947 */ /* 0x000fea0003800000 */
[----:B------:R-:W-:Y:S01]  /*18f0*/  BPT.TRAP 0x1 ;  /* 0x000000040000795c */ /* 0x000fe20000300000 */
.L_x_22:
[----:B------:R-:W-:-:S05]  /*1900*/  IMAD.U32 R4, RZ, RZ, UR42 ;  /* 0x0000002aff047e24 */ /* 0x000fca000f8e00ff */
[----:B------:R-:W-:Y:S01]  /*1910*/  ISETP.GE.AND P2, PT, R4, 0x1, PT ;  /* 0x000000010400780c */ /* 0x000fe20003f46270 */
[----:B--2---:R-:W-:-:S12]  /*1920*/  @P1 BRA `(.L_x_23) ;  /* 0x0000000000081947 */ /* 0x004fd80003800000 */
[----:B------:R-:W2:Y:S02]  /*1930*/  SYNCS.PHASECHK.TRANS64.TRYWAIT P1, [R3+URZ], R0 ;  /* 0x00000000030075a7 */ /* 0x000ea4000802017f */
[----:B--2---:R-:W-:Y:S05]  /*1940*/  @!P1 BRA `(.L_x_24) ;  /* 0x0000006c00c89947 */ /* 0x004fea0003800000 */
.L_x_23:
[----:B------:R-:W-:Y:S05]  /*1950*/  WARPSYNC.ALL ;  /* 0x0000000000007948 */ /* 0x000fea0003800000 */
[----:B------:R-:W-:Y:S01]  /*1960*/  UIADD3 UR4, UR41, 0x100, URZ ;  /* 0x0000010029047890 */ /* 0x000fe2000fffe03f */
[----:B------:R-:W-:Y:S01]  /*1970*/  WARPGROUP.ARRIVE ;  /* 0x00000000000079c5 */ /* 0x000fe20000000000 */
[----:B------:R-:W-:Y:S02]  /*1980*/  UIADD3 UR5, UR41, 0xc100, URZ ;  /* 0x0000c10029057890 */ /* 0x000fe4000fffe03f */
[----:B------:R-:W-:Y:S02]  /*1990*/  USHF.R.U32.HI UR4, URZ, 0x4, UR4 ;  /* 0x000000043f047899 */ /* 0x000fe40008011604 */
[----:B------:R-:W-:-:S02]  /*19a0*/  USHF.R.U32.HI UR5, URZ, 0x4, UR5 ;  /* 0x000000043f057899 */ /* 0x000fc40008011605 */
[----:B------:R-:W-:Y:S02]  /*19b0*/  ULOP3.LUT UR4, UR4, 0x3fff, URZ, 0xc0, !UPT ;  /* 0x00003fff04047892 */ /* 0x000fe4000f8ec03f */
[----:B------:R-:W-:Y:S02]  /*19c0*/  ULOP3.LUT UR5, UR5, 0x3fff, URZ, 0xc0, !UPT ;  /* 0x00003fff05057892 */ /* 0x000fe4000f8ec03f */
[----:B------:R-:W-:Y:S02]  /*19d0*/  ULOP3.LUT UR4, UR4, 0x10000, URZ, 0xfc, !UPT ;  /* 0x0001000004047892 */ /* 0x000fe4000f8efc3f */
[----:B------:R-:W-:Y:S02]  /*19e0*/  ULOP3.LUT UR5, UR5, 0x10000, URZ, 0xfc, !UPT ;  /* 0x0001000005057892 */ /* 0x000fe4000f8efc3f */
[----:B------:R-:W-:Y:S02]  /*19f0*/  ULEA UR6, UR38, UR4, 0xa ;  /* 0x0000000426067291 */ /* 0x000fe4000f8e503f */
[----:B------:R-:W-:Y:S01]  /*1a00*/  UIMAD UR7, UR38, 0xc00, UR5 ;  /* 0x00000c00260778a4 */ /* 0x000fe2000f8e0205 */
[----:B------:R-:W-:Y:S01]  /*1a10*/  UMOV UR9, 0x40000040 ;  /* 0x4000004000097882 */ /* 0x000fe20000000000 */
[----:B------:R-:W-:-:S03]  /*1a20*/  UMOV UR11, 0x40000040 ;  /* 0x40000040000b7882 */ /* 0x000fc60000000000 */
[----:B------:R-:W-:Y:S02]  /*1a30*/  UMOV UR8, UR6 ;  /* 0x0000000600087c82 */ /* 0x000fe40008000000 */
[----:B------:R-:W-:Y:S02]  /*1a40*/  UMOV UR10, UR7 ;  /* 0x00000007000a7c82 */ /* 0x000fe40008000000 */
[----:B------:R-:W-:Y:S01]  /*1a50*/  IGMMA.64x192x32.S8.S8 R24, gdesc[UR8], RZ, !UPT, gsb0 ;  /* 0x04e00000081879f1 */ /* 0x000fe2000c0410ff */
[----:B------:R-:W-:Y:S02]  /*1a60*/  UIADD3 UR8, UR6, 0x2, URZ ;  /* 0x0000000206087890 */ /* 0x000fe4000fffe03f */
[----:B------:R-:W-:Y:S01]  /*1a70*/  UIADD3 UR10, UR7, 0x2, URZ ;  /* 0x00000002070a7890 */ /* 0x000fe2000fffe03f */
[----:B------:R-:W-:Y:S01]  /*1a80*/  UMOV UR9, 0x40000040 ;  /* 0x4000004000097882 */ /* 0x000fe20000000000 */
[----:B------:R-:W-:Y:S01]  /*1a90*/  UMOV UR11, 0x40000040 ;  /* 0x40000040000b7882 */ /* 0x000fe20000000000 */
[----:B------:R-:W-:-:S02]  /*1aa0*/  WARPGROUP.DEPBAR.LE gsb0, 0x0 ;  /* 0x00008000000079c5 */ /* 0x000fc40000010000 */
[----:B------:R-:W-:-:S06]  /*1ab0*/  WARPGROUP.ARRIVE ;  /* 0x00000000000079c5 */ /* 0x000fcc0000000000 */
[----:B------:R-:W-:Y:S01]  /*1ac0*/  IGMMA.64x192x32.S8.S8 R24, gdesc[UR8], R24, gsb0 ;  /* 0x04e00000081879f1 */ /* 0x000fe20008041018 */
[----:B------:R-:W-:Y:S02]  /*1ad0*/  UIADD3 UR8, UR6, 0x4, URZ ;  /* 0x0000000406087890 */ /* 0x000fe4000fffe03f */
[----:B------:R-:W-:Y:S01]  /*1ae0*/  UIADD3 UR10, UR7, 0x4, URZ ;  /* 0x00000004070a7890 */ /* 0x000fe2000fffe03f */
[----:B------:R-:W-:Y:S01]  /*1af0*/  UMOV UR9, 0x40000040 ;  /* 0x4000004000097882 */ /* 0x000fe20000000000 */
[----:B------:R-:W-:Y:S01]  /*1b00*/  UMOV UR11, 0x40000040 ;  /* 0x40000040000b7882 */ /* 0x000fe20000000000 */
[----:B------:R-:W-:Y:S02]  /*1b10*/  WARPGROUP.DEPBAR.LE gsb0, 0x0 ;  /* 0x00008000000079c5 */ /* 0x000fe40000010000 */
        /* <DEDUP_REMOVED lines=36> */
[----:B------:R-:W-:Y:S03]  /*1d60*/  IGMMA.64x192x32.S8.S8 R24, gdesc[UR8], R24, gsb0 ;  /* 0x04e00000081879f1 */ /* 0x000fe60008041018 */
[----:B------:R-:W-:Y:S02]  /*1d70*/  WARPGROUP.DEPBAR.LE gsb0, 0x0 ;  /* 0x00008000000079c5 */ /* 0x000fe40000010000 */
[----:B------:R-:W-:Y:S05]  /*1d80*/  @!P2 BRA `(.L_x_25) ;  /* 0x000000040084a947 */ /* 0x000fea0003800000 */
[----:B------:R-:W-:Y:S01]  /*1d90*/  UIADD3 UR6, UR38, 0x1, URZ ;  /* 0x0000000126067890 */ /* 0x000fe2000fffe03f */
[----:B-12---:R-:W-:Y:S02]  /*1da0*/  IMAD.U32 R0, RZ, RZ, UR42 ;  /* 0x0000002aff007e24 */ /* 0x006fe4000f8e00ff */
[----:B------:R-:W-:Y:S01]  /*1db0*/  IMAD.U32 R3, RZ, RZ, UR38 ;  /* 0x00000026ff037e24 */ /* 0x000fe2000f8e00ff */
[----:B------:R-:W-:-:S04]  /*1dc0*/  UISETP.NE.AND UP0, UPT, UR6, 0x3, UPT ;  /* 0x000000030600788c */ /* 0x000fc8000bf05270 */
[----:B------:R-:W-:Y:S02]  /*1dd0*/  USEL UR7, URZ, 0x1, UP0 ;  /* 0x000000013f077887 */ /* 0x000fe40008000000 */
[----:B------:R-:W-:Y:S02]  /*1de0*/  USEL UR6, UR6, URZ, UP0 ;  /* 0x0000003f06067287 */ /* 0x000fe40008000000 */
[----:B------:R-:W-:-:S06]  /*1df0*/  ULOP3.LUT UR7, UR39, UR7, URZ, 0x3c, !UPT ;  /* 0x0000000727077292 */ /* 0x000fcc000f8e3c3f */
[----:B------:R-:W-:-:S07]  /*1e00*/  IMAD.U32 R6, RZ, RZ, UR7 ;  /* 0x00000007ff067e24 */ /* 0x000fce000f8e00ff */
.L_x_32:
[----:B------:R-:W-:Y:S05]  /*1e10*/  @!P0 BRA `(.L_x_26) ;  /* 0x0000000000048947 */ /* 0x000fea0003800000 */
[----:B------:R-:W-:Y:S01]  /*1e20*/  BPT.TRAP 0x1 ;  /* 0x000000040000795c */ /* 0x000fe20000300000 */
.L_x_26:
[----:B------:R-:W-:Y:S01]  /*1e30*/  ULEA UR7, UR6, UR41, 0x3 ;  /* 0x0000002906077291 */ /* 0x000fe2000f8e183f */
[----:B------:R-:W-:-:S08]  /*1e40*/  SHF.L.U32 R4, R6, 0x1f, RZ ;  /* 0x0000001f06047819 */ /* 0x000fd000000006ff */
[----:B------:R1:W2:Y:S01]  /*1e50*/  SYNCS.PHASECHK.TRANS64.TRYWAIT P1, [UR7], R4 ;  /* 0x00000004ff0075a7 */ /* 0x0002a20008020147 */
[----:B------:R-:W-:Y:S05]  /*1e60*/  @!P0 BRA `(.L_x_27) ;  /* 0x0000000000048947 */ /* 0x000fea0003800000 */
[----:B------:R-:W-:Y:S01]  /*1e70*/  BPT.TRAP 0x1 ;  /* 0x000000040000795c */ /* 0x000fe20000300000 */
.L_x_27:
[----:B--2---:R-:W-:Y:S05]  /*1e80*/  @P1 BRA `(.L_x_28) ;  /* 0x0000000000081947 */ /* 0x004fea0003800000 */
[----:B------:R-:W2:Y:S02]  /*1e90*/  SYNCS.PHASECHK.TRANS64.TRYWAIT P1, [UR7], R4 ;  /* 0x00000004ff0075a7 */ /* 0x000ea40008020147 */
[----:B--2---:R-:W-:Y:S05]  /*1ea0*/  @!P1 BRA `(.L_x_29) ;  /* 0x0000006800849947 */ /* 0x004fea0003800000 */
.L_x_28:
[----:B------:R-:W-:Y:S01]  /*1eb0*/  ULEA UR7, UR6, UR4, 0xa ;  /* 0x0000000406077291 */ /* 0x000fe2000f8e503f */
[----:B------:R-:W-:Y:S01]  /*1ec0*/  WARPGROUP.ARRIVE ;  /* 0x00000000000079c5 */ /* 0x000fe20000000000 */
[----:B------:R-:W-:Y:S01]  /*1ed0*/  UIMAD UR12, UR6, 0xc00, UR5 ;  /* 0x00000c00060c78a4 */ /* 0x000fe2000f8e0205 */
[----:B------:R-:W-:Y:S01]  /*1ee0*/  UMOV UR9, 0x40000040 ;  /* 0x4000004000097882 */ /* 0x000fe20000000000 */
[----:B------:R-:W-:-:S03]  /*1ef0*/  UMOV UR11, 0x40000040 ;  /* 0x40000040000b7882 */ /* 0x000fc60000000000 */
[----:B------:R-:W-:Y:S02]  /*1f00*/  UMOV UR8, UR7 ;  /* 0x0000000700087c82 */ /* 0x000fe40008000000 */
[----:B------:R-:W-:Y:S02]  /*1f10*/  UMOV UR10, UR12 ;  /* 0x0000000c000a7c82 */ /* 0x000fe40008000000 */
[----:B------:R-:W-:Y:S01]  /*1f20*/  IGMMA.64x192x32.S8.S8 R24, gdesc[UR8], R24, gsb0 ;  /* 0x04e00000081879f1 */ /* 0x000fe20008041018 */
        /* <DEDUP_REMOVED lines=51> */
[----:B------:R-:W-:Y:S01]  /*2260*/  BPT.TRAP 0x1 ;  /* 0x000000040000795c */ /* 0x000fe20000300000 */
.L_x_30:
[----:B------:R-:W-:-:S13]  /*2270*/  ISETP.NE.AND P1, PT, R121, RZ, PT ;  /* 0x000000ff7900720c */ /* 0x000fda0003f25270 */
[----:B-12---:R-:W-:-:S05]  /*2280*/  @P1 LEA R4, R3, UR41, 0x3 ;  /* 0x0000002903041c11 */ /* 0x006fca000f8e18ff */
[----:B------:R-:W-:-:S05]  /*2290*/  @P1 VIADD R5, R4, 0x18 ;  /* 0x0000001804051836 */ /* 0x000fca0000000000 */
[----:B------:R-:W-:-:S04]  /*22a0*/  @P1 PRMT R5, R120, 0x654, R5 ;  /* 0x0000065478051816 */ /* 0x000fc80000000005 */
[----:B------:R1:W-:Y:S01]  /*22b0*/  @P1 SYNCS.ARRIVE.TRANS64.RED.A1T0 RZ, [R5+URZ], RZ ;  /* 0x000000ff05ff19a7 */ /* 0x0003e2000810043f */
[----:B------:R-:W-:-:S13]  /*22c0*/  ISETP.GT.U32.AND P1, PT, R23, 0x1, PT ;  /* 0x000000011700780c */ /* 0x000fda0003f24070 */
[----:B-1----:R-:W-:Y:S05]  /*22d0*/  @P1 BRA `(.L_x_31) ;  /* 0x0000000000041947 */ /* 0x002fea0003800000 */
[----:B------:R-:W-:Y:S01]  /*22e0*/  BPT.TRAP 0x1 ;  /* 0x000000040000795c */ /* 0x000fe20000300000 */
.L_x_31:
[----:B------:R-:W-:Y:S01]  /*22f0*/  UIADD3 UR6, UR6, 0x1, URZ ;  /* 0x0000000106067890 */ /* 0x000fe2000fffe03f */
[C---:B------:R-:W-:Y:S01]  /*2300*/  ISETP.GT.AND P2, PT, R0.reuse, 0x1, PT ;  /* 0x000000010000780c */ /* 0x040fe20003f44270 */
[----:B------:R-:W-:Y:S02]  /*2310*/  VIADD R3, R3, 0x1 ;  /* 0x0000000103037836 */ /* 0x000fe40000000000 */
[----:B------:R-:W-:Y:S01]  /*2320*/  UISETP.NE.AND UP0, UPT, UR6, 0x3, UPT ;  /* 0x000000030600788c */ /* 0x000fe2000bf05270 */
[----:B------:R-:W-:Y:S02]  /*2330*/  VIADD R0, R0, 0xffffffff ;  /* 0xffffffff00007836 */ /* 0x000fe40000000000 */
[C---:B------:R-:W-:Y:S01]  /*2340*/  ISETP.NE.AND P1, PT, R3.reuse, 0x3, PT ;  /* 0x000000030300780c */ /* 0x040fe20003f25270 */
[----:B------:R-:W-:Y:S02]  /*2350*/  USEL UR7, URZ, 0x1, UP0 ;  /* 0x000000013f077887 */ /* 0x000fe40008000000 */
[----:B------:R-:W-:Y:S01]  /*2360*/  USEL UR6, UR6, URZ, UP0 ;  /* 0x0000003f06067287 */ /* 0x000fe20008000000 */
[----:B------:R-:W-:-:S03]  /*2370*/  SEL R3, R3, RZ, P1 ;  /* 0x000000ff03037207 */ /* 0x000fc60000800000 */
[----:B------:R-:W-:Y:S01]  /*2380*/  LOP3.LUT R6, R6, UR7, RZ, 0x3c, !PT ;  /* 0x0000000706067c12 */ /* 0x000fe2000f8e3cff */
[----:B------:R-:W-:Y:S07]  /*2390*/  @P2 BRA `(.L_x_32) ;  /* 0xfffffff8009c2947 */ /* 0x000fee000383ffff */
.L_x_25:
[----:B-12---:R-:W1:Y:S01]  /*23a0*/  LDC R0, c[0x0][0x28c] ;  /* 0x0000a300ff007b82 */ /* 0x006e620000000800 */
[----:B------:R-:W-:-:S04]  /*23b0*/  IMAD.U32 R3, RZ, RZ, UR47 ;  /* 0x0000002fff037e24 */ /* 0x000fc8000f8e00ff */
[----:B------:R2:W-:Y:S01]  /*23c0*/  SYNCS.ARRIVE.TRANS64.A1T0 RZ, [R3+UR46], RZ ;  /* 0x000000ff03ff79a7 */ /* 0x0005e2000810002e */
[----:B-1----:R-:W-:-:S13]  /*23d0*/  ISETP.GE.AND P1, PT, R0, 0x1, PT ;  /* 0x000000010000780c */ /* 0x002fda0003f26270 */
[----:B--2---:R-:W-:Y:S05]  /*23e0*/  @!P1 BRA `(.L_x_33) ;  /* 0x0000000000449947 */ /* 0x004fea0003800000 */
[----:B------:R-:W-:Y:S05]  /*23f0*/  @!P0 BRA `(.L_x_34) ;  /* 0x0000000000048947 */ /* 0x000fea0003800000 */
[----:B------:R-:W-:Y:S01]  /*2400*/  BPT.TRAP 0x1 ;  /* 0x000000040000795c */ /* 0x000fe20000300000 */
.L_x_34:
[----:B------:R-:W-:-:S13]  /*2410*/  ISETP.NE.AND P0, PT, R121, RZ, PT ;  /* 0x000000ff7900720c */ /* 0x000fda0003f05270 */
[----:B------:R-:W-:-:S05]  /*2420*/  VOTEU.ANY UP0, P0 ;  /* 0x00000000003f7886 */ /* 0x000fca0000000100 */
[----:B------:R-:W-:-:S06]  /*2430*/  @UP0 UIADD3 UR4, UR38, UR42, URZ ;  /* 0x0000002a26040290 */ /* 0x000fcc000fffe03f */
[----:B------:R-:W-:Y:S02]  /*2440*/  IMAD.U32 R4, RZ, RZ, UR4 ;  /* 0x00000004ff047e24 */ /* 0x000fe4000f8e00ff */
[----:B------:R-:W-:Y:S02]  /*2450*/  IMAD.U32 R3, RZ, RZ, UR4 ;  /* 0x00000004ff037e24 */ /* 0x000fe4000f8e00ff */
[----:B------:R-:W-:-:S05]  /*2460*/  @P0 IMAD.WIDE.U32 R4, R4, -0x55555555, RZ ;  /* 0xaaaaaaab04040825 */ /* 0x000fca00078e00ff */
[----:B------:R-:W-:-:S05]  /*2470*/  @P0 SHF.R.U32.HI R0, RZ, 0x1, R5 ;  /* 0x00000001ff000819 */ /* 0x000fca0000011605 */
[----:B------:R-:W-:-:S05]  /*2480*/  @P0 IMAD R0, R0, -0x3, R3 ;  /* 0xfffffffd00000824 */ /* 0x000fca00078e0203 */
[----:B------:R-:W-:-:S05]  /*2490*/  @P0 LEA R0, R0, UR41, 0x3 ;  /* 0x0000002900000c11 */ /* 0x000fca000f8e18ff */
[----:B------:R-:W-:-:S05]  /*24a0*/  @P0 VIADD R3, R0, 0x18 ;  /* 0x0000001800030836 */ /* 0x000fca0000000000 */
[----:B------:R-:W-:-:S04]  /*24b0*/  @P0 PRMT R3, R120, 0x654, R3 ;  /* 0x0000065478030816 */ /* 0x000fc80000000003 */
[----:B------:R1:W-:Y:S01]  /*24c0*/  @P0 SYNCS.ARRIVE.TRANS64.RED.A1T0 RZ, [R3+URZ], RZ ;  /* 0x000000ff03ff09a7 */ /* 0x0003e2000810043f */
[----:B------:R-:W-:-:S13]  /*24d0*/  ISETP.GT.U32.AND P0, PT, R23, 0x1, PT ;  /* 0x000000011700780c */ /* 0x000fda0003f04070 */
[----:B-1----:R-:W-:Y:S05]  /*24e0*/  @P0 BRA `(.L_x_33) ;  /* 0x0000000000040947 */ /* 0x002fea0003800000 */
[----:B------:R-:W-:Y:S01]  /*24f0*/  BPT.TRAP 0x1 ;  /* 0x000000040000795c */ /* 0x000fe20000300000 */
.L_x_33:
[----:B------:R-:W-:Y:S01]  /*2500*/  SHF.L.U32 R0, R134, 0x1f, RZ ;  /* 0x0000001f86007819 */ /* 0x000fe200000006ff */
[----:B------:R-:W-:Y:S01]  /*2510*/  UIADD3 UR38, UR38, UR45, URZ ;  /* 0x0000002d26267290 */ /* 0x000fe2000fffe03f */
[----:B0-----:R-:W-:Y:S01]  /*2520*/  IMAD R13, R19, 0xc0, RZ ;  /* 0x000000c0130d7824 */ /* 0x001fe200078e02ff */
[----:B------:R-:W-:Y:S01]  /*2530*/  UISETP.GE.U32.AND UP1, UPT, UR45, 0x3, UPT ;  /* 0x000000032d00788c */ /* 0x000fe2000bf26070 */
[----:B------:R-:W0:Y:S01]  /*2540*/  SYNCS.PHASECHK.TRANS64.TRYWAIT P0, [UR43+0x8], R0 ;  /* 0x00000800ff0075a7 */ /* 0x000e22000800016b */
[----:B------:R-:W-:Y:S01]  /*2550*/  UISETP.GT.U32.AND UP0, UPT, UR38, 0x2, UPT ;  /* 0x000000022600788c */ /* 0x000fe2000bf04070 */
[----:B------:R-:W-:Y:S01]  /*2560*/  SHF.R.S32.HI R11, RZ, 0x1f, R18 ;  /* 0x0000001fff0b7819 */ /* 0x000fe20000011412 */
[----:B------:R-:W-:Y:S02]  /*2570*/  UIMAD.WIDE.U32 UR4, UR38, -0x55555555, URZ ;  /* 0xaaaaaaab260478a5 */ /* 0x000fe4000f8e003f */
[----:B------:R-:W-:Y:S02]  /*2580*/  UISETP.LT.U32.AND UP0, UPT, UR45, 0x3, UP0 ;  /* 0x000000032d00788c */ /* 0x000fe40008701070 */
[----:B------:R-:W-:-:S02]  /*2590*/  USHF.R.U32.HI UR4, URZ, 0x1, UR5 ;  /* 0x000000013f047899 */ /* 0x000fc40008011605 */
[----:B------:R-:W-:Y:S02]  /*25a0*/  USEL UR6, URZ, 0x1, !UP0 ;  /* 0x000000013f067887 */ /* 0x000fe4000c000000 */
[----:B------:R-:W-:Y:S02]  /*25b0*/  UIMAD UR38, UR4, -0x3, UR38 ;  /* 0xfffffffd042678a4 */ /* 0x000fe4000f8e0226 */
[----:B------:R-:W-:-:S04]  /*25c0*/  ULOP3.LUT UR39, UR39, UR6, URZ, 0x3c, !UPT ;  /* 0x0000000627277292 */ /* 0x000fc8000f8e3c3f */
[----:B------:R-:W-:Y:S01]  /*25d0*/  @UP1 ULOP3.LUT UR39, UR39, 0x1, UR4, 0x78, !UPT ;  /* 0x0000000127271892 */ /* 0x000fe2000f8e7804 */
[----:B0-----:R-:W-:Y:S11]  /*25e0*/  @!P0 BRA `(.L_x_35) ;  /* 0x0000006000cc8947 */ /* 0x001ff60003800000 */
.L_x_256:
[----:B0-----:R-:W-:Y:S01]  /*25f0*/  IMAD.SHL.U32 R3, R22, 0x40, RZ ;  /* 0x0000004016037824 */ /* 0x001fe200078e00ff */
[----:B------:R-:W-:Y:S01]  /*2600*/  ULDC UR6, c[0x0][0x284] ;  /* 0x0000a10000067ab9 */ /* 0x000fe20000000800 */
[----:B------:R-:W-:Y:S01]  /*2610*/  ULDC.64 UR4, c[0x0][0x5d0] ;  /* 0x0001740000047ab9 */ /* 0x000fe20000000a00 */
[----:B------:R-:W-:Y:S01]  /*2620*/  SHF.R.S32.HI R10, RZ, 0x1f, R13 ;  /* 0x0000001fff0a7819 */ /* 0x000fe2000001140d */
[----:B------:R-:W-:Y:S01]  /*2630*/  IMAD R7, R11, UR4, RZ ;  /* 0x000000040b077c24 */ /* 0x000fe2000f8e02ff */
[----:B------:R-:W-:Y:S01]  /*2640*/  ISETP.GE.AND P0, PT, R3, UR6, PT ;  /* 0x0000000603007c0c */ /* 0x000fe2000bf06270 */
[C---:B------:R-:W-:Y:S01]  /*2650*/  IMAD.WIDE.U32 R4, R18.reuse, UR4, R126 ;  /* 0x0000000412047c25 */ /* 0x040fe2000f8e007e */
[----:B------:R-:W-:Y:S02]  /*2660*/  ULDC UR4, c[0x0][0x288] ;  /* 0x0000a20000047ab9 */ /* 0x000fe40000000800 */
[C---:B------:R-:W-:Y:S01]  /*2670*/  ISETP.GE.OR P0, PT, R13.reuse, UR4, P0 ;  /* 0x000000040d007c0c */ /* 0x040fe20008706670 */
[----:B------:R-:W-:Y:S01]  /*2680*/  IMAD R7, R18, UR5, R7 ;  /* 0x0000000512077c24 */ /* 0x000fe2000f8e0207 */
[----:B------:R-:W-:-:S04]  /*2690*/  IADD3 R4, P1, R13, R4, RZ ;  /* 0x000000040d047210 */ /* 0x000fc80007f3e0ff */
[----:B------:R-:W-:-:S07]  /*26a0*/  IADD3.X R5, R10, R5, R7, P1, !PT ;  /* 0x000000050a057210 */ /* 0x000fce0000ffe407 */
[----:B------:R-:W-:Y:S05]  /*26b0*/  @P0 BRA `(.L_x_36) ;  /* 0x0000004800ac0947 */ /* 0x000fea0003800000 */
[----:B------:R-:W0:Y:S01]  /*26c0*/  LDC.64 R8, c[0x0][0x5c8] ;  /* 0x00017200ff087b82 */ /* 0x000e220000000a00 */
[----:B------:R-:W-:Y:S01]  /*26d0*/  IMAD.WIDE R14, R22, 0x40, R124 ;  /* 0x00000040160e7825 */ /* 0x000fe200078e027c */
[----:B------:R-:W-:Y:S01]  /*26e0*/  ULDC.64 UR4, c[0x0][0x5c0] ;  /* 0x0001700000047ab9 */ /* 0x000fe20000000a00 */
[----:B------:R-:W-:Y:S02]  /*26f0*/  BSSY B0, `(.L_x_36) ;  /* 0x00004a7000007945 */ /* 0x000fe40003800000 */
[----:B------:R-:W-:Y:S02]  /*2700*/  IMAD.IADD R20, R132, 0x1, -R3 ;  /* 0x0000000184147824 */ /* 0x000fe400078e0a03 */
[----:B------:R-:W-:Y:S02]  /*2710*/  IMAD.IADD R19, R129, 0x1, -R13 ;  /* 0x0000000181137824 */ /* 0x000fe400078e0a0d */
[-C--:B0-----:R-:W-:Y:S02]  /*2720*/  IMAD R0, R15, R8.reuse, RZ ;  /* 0x000000080f007224 */ /* 0x081fe400078e02ff */
[----:B------:R-:W-:-:S04]  /*2730*/  IMAD.WIDE.U32 R4, R14, R8, R4 ;  /* 0x000000080e047225 */ /* 0x000fc800078e0004 */
[----:B------:R-:W-:Y:S01]  /*2740*/  IMAD R7, R14, R9, R0 ;  /* 0x000000090e077224 */ /* 0x000fe200078e0200 */
[----:B------:R-:W-:-:S03]  /*2750*/  IADD3 R4, P0, R4, UR4, RZ ;  /* 0x0000000404047c10 */ /* 0x000fc6000ff1e0ff */
[----:B------:R-:W-:Y:S01]  /*2760*/  IMAD.IADD R7, R5, 0x1, R7 ;  /* 0x0000000105077824 */ /* 0x000fe200078e0207 */
[----:B------:R-:W-:-:S04]  /*2770*/  LEA R6, P1, R8, R4, 0x3 ;  /* 0x0000000408067211 */ /* 0x000fc800078218ff */
[----:B------:R-:W-:Y:S02]  /*2780*/  IADD3.X R5, R7, UR5, RZ, P0, !PT ;  /* 0x0000000507057c10 */ /* 0x000fe400087fe4ff */
[----:B-----5:R-:W-:Y:S02]  /*2790*/  ISETP.NE.AND P0, PT, R123, RZ, PT ;  /* 0x000000ff7b00720c */ /* 0x020fe40003f05270 */
[----:B------:R-:W-:-:S11]  /*27a0*/  LEA.HI.X R7, R8, R5, R9, 0x3, P1 ;  /* 0x0000000508077211 */ /* 0x000fd600008f1c09 */
[----:B------:R-:W-:Y:S05]  /*27b0*/  @!P0 BRA `(.L_x_37) ;  /* 0x0000003400e08947 */ /* 0x000fea0003800000 */
[----:B------:R-:W0:Y:S01]  /*27c0*/  LDC.64 R136, c[0x0][0x5b0] ;  /* 0x00016c00ff887b82 */ /* 0x000e220000000a00 */
[----:B------:R-:W-:Y:S01]  /*27d0*/  ULDC.64 UR4, c[0x0][0x5b8] ;  /* 0x00016e0000047ab9 */ /* 0x000fe20000000a00 */
[----:B------:R-:W-:Y:S01]  /*27e0*/  ISETP.GE.AND P1, PT, R20, 0x1, PT ;  /* 0x000000011400780c */ /* 0x000fe20003f26270 */
[C---:B------:R-:W-:Y:S01]  /*27f0*/  IMAD.WIDE.U32 R8, R18.reuse, UR4, R126 ;  /* 0x0000000412087c25 */ /* 0x040fe2000f8e007e */
[----:B------:R-:W-:Y:S02]  /*2800*/  BSSY B1, `(.L_x_38) ;  /* 0x000000e000017945 */ /* 0x000fe40003800000 */
[----:B------:R-:W-:Y:S01]  /*2810*/  ISETP.LT.OR P5, PT, R19, 0x1, !P1 ;  /* 0x000000011300780c */ /* 0x000fe20004fa1670 */
[----:B------:R-:W-:Y:S01]  /*2820*/  IMAD R3, R11, UR4, RZ ;  /* 0x000000040b037c24 */ /* 0x000fe2000f8e02ff */
[----:B------:R-:W1:Y:S01]  /*2830*/  LDC.64 R138, c[0x0][0x5a8] ;  /* 0x00016a00ff8a7b82 */ /* 0x000e620000000a00 */
[----:B------:R-:W-:Y:S02]  /*2840*/  IADD3 R12, P0, R13, R8, RZ ;  /* 0x000000080d0c7210 */ /* 0x000fe40007f1e0ff */
[----:B------:R-:W-:-:S05]  /*2850*/  IMAD R3, R18, UR5, R3 ;  /* 0x0000000512037c24 */ /* 0x000fca000f8e0203 */
[----:B------:R-:W-:Y:S01]  /*2860*/  IADD3.X R13, R10, R9, R3, P0, !PT ;  /* 0x000000090a0d7210 */ /* 0x000fe200007fe403 */
[-C--:B0-----:R-:W-:Y:S02]  /*2870*/  IMAD R0, R15, R136.reuse, RZ ;  /* 0x000000880f007224 */ /* 0x081fe400078e02ff */
[----:B------:R-:W-:-:S04]  /*2880*/  IMAD.WIDE.U32 R8, R14, R136, R12 ;  /* 0x000000880e087225 */ /* 0x000fc800078e000c */
[----:B------:R-:W-:Y:S01]  /*2890*/  IMAD R21, R14, R137, R0 ;  /* 0x000000890e157224 */ /* 0x000fe200078e0200 */
[----:B-1----:R-:W-:-:S04]  /*28a0*/  IADD3 R8, P0, R8, R138, RZ ;  /* 0x0000008a08087210 */ /* 0x002fc80007f1e0ff */
[----:B------:R-:W-:Y:S01]  /*28b0*/  IADD3.X R9, R139, R9, R21, P0, !PT ;  /* 0x000000098b097210 */ /* 0x000fe200007fe415 */
[----:B------:R-:W-:Y:S08]  /*28c0*/  @P5 BRA `(.L_x_39) ;  /* 0x0000000000045947 */ /* 0x000ff00003800000 */
[----:B------:R0:W5:Y:S02]  /*28d0*/  LDG.E.U8 R133, desc[UR36][R8.64] ;  /* 0x0000002408857981 */ /* 0x000164000c1e1100 */
.L_x_39:
[----:B------:R-:W-:Y:S05]  /*28e0*/  BSYNC B1 ;  /* 0x0000000000017941 */ /* 0x000fea0003800000 */
.L_x_38:
[----:B-----5:R-:W-:Y:S01]  /*28f0*/  LOP3.LUT R0, R133, 0xffff, RZ, 0xc0, !PT ;  /* 0x0000ffff85007812 */ /* 0x020fe200078ec0ff */
[----:B------:R-:W-:Y:S01]  /*2900*/  IMAD.SHL.U32 R10, R136, 0x8, RZ ;  /* 0x00000008880a7824 */ /* 0x000fe200078e00ff */
[----:B------:R-:W-:Y:S01]  /*2910*/  ISETP.LT.OR P2, PT, R19, 0x2, !P1 ;  /* 0x000000021300780c */ /* 0x000fe20004f41670 */
[----:B------:R-:W-:Y:S01]  /*2920*/  BSSY B1, `(.L_x_40) ;  /* 0x000000e000017945 */ /* 0x000fe20003800000 */
[----:B------:R-:W-:Y:S02]  /*2930*/  PRMT R0, R0, 0x8880, RZ ;  /* 0x0000888000007816 */ /* 0x000fe400000000ff */
[----:B------:R-:W-:Y:S02]  /*2940*/  SHF.L.U64.HI R11, R136, 0x3, R137 ;  /* 0x00000003880b7819 */ /* 0x000fe40000010289 */
[----:B------:R-:W-:Y:S01]  /*2950*/  ISETP.GE.AND P0, PT, R20, 0x9, PT ;  /* 0x000000091400780c */ /* 0x000fe20003f06270 */
[----:B------:R-:W-:Y:S02]  /*2960*/  IMAD R3, R0, R123, RZ ;  /* 0x0000007b00037224 */ /* 0x000fe400078e02ff */
[----:B------:R-:W-:-:S04]  /*2970*/  IMAD.WIDE.U32 R10, R14, R136, R10 ;  /* 0x000000880e0a7225 */ /* 0x000fc800078e000a */
[----:B------:R-:W-:Y:S01]  /*2980*/  @!P5 IMAD R15, R24, R122, R3 ;  /* 0x0000007a180fd224 */ /* 0x000fe200078e0203 */
[----:B------:R-:W-:Y:S01]  /*2990*/  IADD3 R10, P3, P4, R12, R138, R10 ;  /* 0x0000008a0c0a7210 */ /* 0x000fe20007c7e00a */
[----:B------:R-:W-:-:S03]  /*29a0*/  IMAD.IADD R14, R21, 0x1, R11 ;  /* 0x00000001150e7824 */ /* 0x000fc600078e020b */
[----:B------:R1:W-:Y:S01]  /*29b0*/  @!P5 STG.E.U8 desc[UR36][R4.64], R15 ;  /* 0x0000000f0400d986 */ /* 0x0003e2000c101124 */
[----:B------:R-:W-:Y:S08]  /*29c0*/  @P2 BRA `(.L_x_41) ;  /* 0x00000000000c2947 */ /* 0x000ff00003800000 */
[----:B------:R-:W2:Y:S02]  /*29d0*/  LDG.E.U8 R133, desc[UR36][R8.64+0x1] ;  /* 0x0000012408857981 */ /* 0x000ea4000c1e1100 */
[----:B--2---:R-:W-:-:S05]  /*29e0*/  PRMT R0, R133, 0x8880, RZ ;  /* 0x0000888085007816 */ /* 0x004fca00000000ff */
[----:B------:R-:W-:-:S07]  /*29f0*/  IMAD R3, R0, R123, RZ ;  /* 0x0000007b00037224 */ /* 0x000fce00078e02ff */
.L_x_41:
[----:B------:R-:W-:Y:S05]  /*2a00*/  BSYNC B1 ;  /* 0x0000000000017941 */ /* 0x000fea0003800000 */
.L_x_40:
[----:B------:R-:W-:Y:S01]  /*2a10*/  ISETP.LT.OR P5, PT, R19, 0x1, !P0 ;  /* 0x000000011300780c */ /* 0x000fe200047a1670 */
[----:B------:R-:W-:Y:S01]  /*2a20*/  @!P2 IMAD R25, R25, R122, R3 ;  /* 0x0000007a1919a224 */ /* 0x000fe200078e0203 */
[----:B------:R-:W-:Y:S01]  /*2a30*/  BSSY B1, `(.L_x_42) ;  /* 0x000000a000017945 */ /* 0x000fe20003800000 */
[----:B------:R-:W-:Y:S02]  /*2a40*/  IADD3.X R11, R13, R139, R14, P3, P4 ;  /* 0x0000008b0d0b7210 */ /* 0x000fe40001fe840e */
[C---:B------:R-:W-:Y:S01]  /*2a50*/  ISETP.LT.OR P3, PT, R19.reuse, 0x2, !P0 ;  /* 0x000000021300780c */ /* 0x040fe20004761670 */
[----:B------:R2:W-:Y:S01]  /*2a60*/  @!P2 STG.E.U8 desc[UR36][R4.64+0x1], R25 ;  /* 0x000001190400a986 */ /* 0x0005e2000c101124 */
[C---:B------:R-:W-:Y:S02]  /*2a70*/  ISETP.LT.OR P4, PT, R19.reuse, 0x9, !P1 ;  /* 0x000000091300780c */ /* 0x040fe40004f81670 */
[----:B------:R-:W-:-:S04]  /*2a80*/  ISETP.LT.OR P2, PT, R19, 0xa, !P1 ;  /* 0x0000000a1300780c */ /* 0x000fc80004f41670 */
[----:B------:R-:W-:Y:S09]  /*2a90*/  @P5 BRA `(.L_x_43) ;  /* 0x00000000000c5947 */ /* 0x000ff20003800000 */
[----:B------:R-:W3:Y:S02]  /*2aa0*/  LDG.E.U8 R133, desc[UR36][R10.64] ;  /* 0x000000240a857981 */ /* 0x000ee4000c1e1100 */
[----:B---3--:R-:W-:-:S05]  /*2ab0*/  PRMT R0, R133, 0x8880, RZ ;  /* 0x0000888085007816 */ /* 0x008fca00000000ff */
[----:B------:R-:W-:-:S07]  /*2ac0*/  IMAD R3, R0, R123, RZ ;  /* 0x0000007b00037224 */ /* 0x000fce00078e02ff */
.L_x_43:
[----:B------:R-:W-:Y:S05]  /*2ad0*/  BSYNC B1 ;  /* 0x0000000000017941 */ /* 0x000fea0003800000 */
.L_x_42:
[----:B------:R-:W-:Y:S01]  /*2ae0*/  @!P5 IMAD R13, R26, R122, R3 ;  /* 0x0000007a1a0dd224 */ /* 0x000fe200078e0203 */
[----:B------:R-:W-:Y:S04]  /*2af0*/  BSSY B1, `(.L_x_44) ;  /* 0x0000006000017945 */ /* 0x000fe80003800000 */
[----:B------:R3:W-:Y:S01]  /*2b00*/  @!P5 STG.E.U8 desc[UR36][R6.64], R13 ;  /* 0x0000000d0600d986 */ /* 0x0007e2000c101124 */
[----:B------:R-:W-:Y:S05]  /*2b10*/  @P3 BRA `(.L_x_45) ;  /* 0x00000000000c3947 */ /* 0x000fea0003800000 */
[----:B------:R-:W4:Y:S02]  /*2b20*/  LDG.E.U8 R133, desc[UR36][R10.64+0x1] ;  /* 0x000001240a857981 */ /* 0x000f24000c1e1100 */
[----:B----4-:R-:W-:-:S05]  /*2b30*/  PRMT R0, R133, 0x8880, RZ ;  /* 0x0000888085007816 */ /* 0x010fca00000000ff */
[----:B------:R-:W-:-:S07]  /*2b40*/  IMAD R3, R0, R123, RZ ;  /* 0x0000007b00037224 */ /* 0x000fce00078e02ff */
.L_x_45:
[----:B------:R-:W-:Y:S05]  /*2b50*/  BSYNC B1 ;  /* 0x0000000000017941 */ /* 0x000fea0003800000 */
.L_x_44:
[----:B------:R-:W-:Y:S01]  /*2b60*/  @!P3 IMAD R27, R27, R122, R3 ;  /* 0x0000007a1b1bb224 */ /* 0x000fe200078e0203 */
[----:B------:R-:W-:Y:S04]  /*2b70*/  BSSY B1, `(.L_x_46) ;  /* 0x0000006000017945 */ /* 0x000fe80003800000 */
[----:B------:R4:W-:Y:S01]  /*2b80*/  @!P3 STG.E.U8 desc[UR36][R6.64+0x1], R27 ;  /* 0x0000011b0600b986 */ /* 0x0009e2000c101124 */
[----:B------:R-:W-:Y:S05]  /*2b90*/  @P4 BRA `(.L_x_47) ;  /* 0x00000000000c4947 */ /* 0x000fea0003800000 */
[----:B------:R-:W5:Y:S02]  /*2ba0*/  LDG.E.U8 R133, desc[UR36][R8.64+0x8] ;  /* 0x0000082408857981 */ /* 0x000f64000c1e1100 */
[----:B-----5:R-:W-:-:S05]  /*2bb0*/  PRMT R0, R133, 0x8880, RZ ;  /* 0x0000888085007816 */ /* 0x020fca00000000ff */
[----:B------:R-:W-:-:S07]  /*2bc0*/  IMAD R3, R0, R123, RZ ;  /* 0x0000007b00037224 */ /* 0x000fce00078e02ff */
.L_x_47:
[----:B------:R-:W-:Y:S05]  /*2bd0*/  BSYNC B1 ;  /* 0x0000000000017941 */ /* 0x000fea0003800000 */
.L_x_46:
[----:B---3--:R-:W-:Y:S01]  /*2be0*/  @!P4 IMAD R13, R28, R122, R3 ;  /* 0x0000007a1c0dc224 */ /* 0x008fe200078e0203 */
[----:B------:R-:W-:Y:S04]  /*2bf0*/  BSSY B1, `(.L_x_48) ;  /* 0x0000006000017945 */ /* 0x000fe80003800000 */
[----:B------:R3:W-:Y:S01]  /*2c00*/  @!P4 STG.E.U8 desc[UR36][R4.64+0x8], R13 ;  /* 0x0000080d0400c986 */ /* 0x0007e2000c101124 */
[----:B------:R-:W-:Y:S05]  /*2c10*/  @P2 BRA `(.L_x_49) ;  /* 0x00000000000c2947 */ /* 0x000fea0003800000 */
[----:B------:R-:W5:Y:S02]  /*2c20*/  LDG.E.U8 R133, desc[UR36][R8.64+0x9] ;  /* 0x0000092408857981 */ /* 0x000f64000c1e1100 */
[----:B-----5:R-:W-:-:S05]  /*2c30*/  PRMT R0, R133, 0x8880, RZ ;  /* 0x0000888085007816 */ /* 0x020fca00000000ff */
[----:B------:R-:W-:-:S07]  /*2c40*/  IMAD R3, R0, R123, RZ ;  /* 0x0000007b00037224 */ /* 0x000fce00078e02ff */
.L_x_49:
[----:B------:R-:W-:Y:S05]  /*2c50*/  BSYNC B1 ;  /* 0x0000000000017941 */ /* 0x000fea0003800000 */
.L_x_48:
[----:B------:R-:W-:Y:S01]  /*2c60*/  ISETP.LT.OR P4, PT, R19, 0x9, !P0 ;  /* 0x000000091300780c */ /* 0x000fe20004781670 */
[----:B------:R-:W-:Y:S01]  /*2c70*/  @!P2 IMAD R29, R29, R122, R3 ;  /* 0x0000007a1d1da224 */ /* 0x000fe200078e0203 */
[----:B------:R-:W-:Y:S01]  /*2c80*/  BSSY B1, `(.L_x_50) ;  /* 0x0000009000017945 */ /* 0x000fe20003800000 */
[C---:B------:R-:W-:Y:S02]  /*2c90*/  ISETP.LT.OR P3, PT, R19.reuse, 0xa, !P0 ;  /* 0x0000000a1300780c */ /* 0x040fe40004761670 */
[C---:B------:R-:W-:Y:S01]  /*2ca0*/  ISETP.LT.OR P5, PT, R19.reuse, 0x11, !P1 ;  /* 0x000000111300780c */ /* 0x040fe20004fa1670 */
[----:B------:R0:W-:Y:S01]  /*2cb0*/  @!P2 STG.E.U8 desc[UR36][R4.64+0x9], R29 ;  /* 0x0000091d0400a986 */ /* 0x0001e2000c101124 */
[----:B------:R-:W-:-:S06]  /*2cc0*/  ISETP.LT.OR P2, PT, R19, 0x12, !P1 ;  /* 0x000000121300780c */ /* 0x000fcc0004f41670 */
[----:B------:R-:W-:Y:S07]  /*2cd0*/  @P4 BRA `(.L_x_51) ;  /* 0x00000000000c4947 */ /* 0x000fee0003800000 */
[----:B------:R-:W5:Y:S02]  /*2ce0*/  LDG.E.U8 R133, desc[UR36][R10.64+0x8] ;  /* 0x000008240a857981 */ /* 0x000f64000c1e1100 */
[----:B-----5:R-:W-:-:S05]  /*2cf0*/  PRMT R0, R133, 0x8880, RZ ;  /* 0x0000888085007816 */ /* 0x020fca00000000ff */
[----:B------:R-:W-:-:S07]  /*2d00*/  IMAD R3, R0, R123, RZ ;  /* 0x0000007b00037224 */ /* 0x000fce00078e02ff */
.L_x_51:
[----:B------:R-:W-:Y:S05]  /*2d10*/  BSYNC B1 ;  /* 0x0000000000017941 */ /* 0x000fea0003800000 */
.L_x_50:
[----:B---3--:R-:W-:Y:S01]  /*2d20*/  @!P4 IMAD R13, R30, R122, R3 ;  /* 0x0000007a1e0dc224 */ /* 0x008fe200078e0203 */
[----:B------:R-:W-:Y:S04]  /*2d30*/  BSSY B1, `(.L_x_52) ;  /* 0x0000006000017945 */ /* 0x000fe80003800000 */
[----:B------:R3:W-:Y:S01]  /*2d40*/  @!P4 STG.E.U8 desc[UR36][R6.64+0x8], R13 ;  /* 0x0000080d0600c986 */ /* 0x0007e2000c101124 */
[----:B------:R-:W-:Y:S05]  /*2d50*/  @P3 BRA `(.L_x_53) ;  /* 0x00000000000c3947 */ /* 0x000fea0003800000 */
[----:B------:R-:W5:Y:S02]  /*2d60*/  LDG.E.U8 R133, desc[UR36][R10.64+0x9] ;  /* 0x000009240a857981 */ /* 0x000f64000c1e1100 */
[----:B-----5:R-:W-:-:S05]  /*2d70*/  PRMT R0, R133, 0x8880, RZ ;  /* 0x0000888085007816 */ /* 0x020fca00000000ff */
[----:B------:R-:W-:-:S07]  /*2d80*/  IMAD R3, R0, R123, RZ ;  /* 0x0000007b00037224 */ /* 0x000fce00078e02ff */
.L_x_53:
[----:B------:R-:W-:Y:S05]  /*2d90*/  BSYNC B1 ;  /* 0x0000000000017941 */ /* 0x000fea0003800000 */
.L_x_52:
[----:B------:R-:W-:Y:S01]  /*2da0*/  @!P3 IMAD R31, R31, R122, R3 ;  /* 0x0000007a1f1fb224 */ /* 0x000fe200078e0203 */
[----:B------:R-:W-:Y:S04]  /*2db0*/  BSSY B1, `(.L_x_54) ;  /* 0x0000006000017945 */ /* 0x000fe80003800000 */
[----:B------:R0:W-:Y:S01]  /*2dc0*/  @!P3 STG.E.U8 desc[UR36][R6.64+0x9], R31 ;  /* 0x0000091f0600b986 */ /* 0x0001e2000c101124 */
[----:B------:R-:W-:Y:S05]  /*2dd0*/  @P5 BRA `(.L_x_55) ;  /* 0x00000000000c5947 */ /* 0x000fea0003800000 */
[----:B------:R-:W5:Y:S02]  /*2de0*/  LDG.E.U8 R133, desc[UR36][R8.64+0x10] ;  /* 0x0000102408857981 */ /* 0x000f64000c1e1100 */
[----:B-----5:R-:W-:-:S05]  /*2df0*/  PRMT R0, R133, 0x8880, RZ ;  /* 0x0000888085007816 */ /* 0x020fca00000000ff */
[----:B------:R-:W-:-:S07]  /*2e00*/  IMAD R3, R0, R123, RZ ;  /* 0x0000007b00037224 */ /* 0x000fce00078e02ff */
.L_x_55:
[----:B------:R-:W-:Y:S05]  /*2e10*/  BSYNC B1 ;  /* 0x0000000000017941 */ /* 0x000fea0003800000 */
.L_x_54:
[----:B---3--:R-:W-:Y:S01]  /*2e20*/  @!P5 IMAD R13, R32, R122, R3 ;  /* 0x0000007a200dd224 */ /* 0x008fe200078e0203 */
[----:B------:R-:W-:Y:S04]  /*2e30*/  BSSY B1, `(.L_x_56) ;  /* 0x0000006000017945 */ /* 0x000fe80003800000 */
[----:B------:R3:W-:Y:S01]  /*2e40*/  @!P5 STG.E.U8 desc[UR36][R4.64+0x10], R13 ;  /* 0x0000100d0400d986 */ /* 0x0007e2000c101124 */
[----:B------:R-:W-:Y:S05]  /*2e50*/  @P2 BRA `(.L_x_57) ;  /* 0x00000000000c2947 */ /* 0x000fea0003800000 */
[----:B------:R-:W5:Y:S02]  /*2e60*/  LDG.E.U8 R133, desc[UR36][R8.64+0x11] ;  /* 0x0000112408857981 */ /* 0x000f64000c1e1100 */
[----:B-----5:R-:W-:-:S05]  /*2e70*/  PRMT R0, R133, 0x8880, RZ ;  /* 0x0000888085007816 */ /* 0x020fca00000000ff */
[----:B------:R-:W-:-:S07]  /*2e80*/  IMAD R3, R0, R123, RZ ;  /* 0x0000007b00037224 */ /* 0x000fce00078e02ff */
.L_x_57:
[----:B------:R-:W-:Y:S05]  /*2e90*/  BSYNC B1 ;  /* 0x0000000000017941 */ /* 0x000fea0003800000 */
.L_x_56:
        /* <DEDUP_REMOVED lines=11> */
.L_x_59:
[----:B------:R-:W-:Y:S05]  /*2f50*/  BSYNC B1 ;  /* 0x0000000000017941 */ /* 0x000fea0003800000 */
.L_x_58:
[----:B---3--:R-:W-:Y:S01]  /*2f60*/  @!P4 IMAD R13, R34, R122, R3 ;  /* 0x0000007a220dc224 */ /* 0x008fe200078e0203 */
[----:B------:R-:W-:Y:S04]  /*2f70*/  BSSY B1, `(.L_x_60) ;  /* 0x0000006000017945 */ /* 0x000fe80003800000 */
[----:B------:R3:W-:Y:S01]  /*2f80*/  @!P4 STG.E.U8 desc[UR36][R6.64+0x10], R13 ;  /* 0x0000100d0600c986 */ /* 0x0007e2000c101124 */
[----:B------:R-:W-:Y:S05]  /*2f90*/  @P3 BRA `(.L_x_61) ;  /* 0x00000000000c3947 */ /* 0x000fea0003800000 */
[----:B------:R-:W5:Y:S02]  /*2fa0*/  LDG.E.U8 R133, desc[UR36][R10.64+0x11] ;  /* 0x000011240a857981 */ /* 0x000f64000c1e1100 */
[----:B-----5:R-:W-:-:S05]  /*2fb0*/  PRMT R0, R133, 0x8880, RZ ;  /* 0x0000888085007816 */ /* 0x020fca00000000ff */
[----:B------:R-:W-:-:S07]  /*2fc0*/  IMAD R3, R0, R123, RZ ;  /* 0x0000007b00037224 */ /* 0x000fce00078e02ff */
.L_x_61:
[----:B------:R-:W-:Y:S05]  /*2fd0*/  BSYNC B1 ;  /* 0x0000000000017941 */ /* 0x000fea0003800000 */
.L_x_60:
[----:B------:R-:W-:Y:S01]  /*2fe0*/  @!P3 IMAD R35, R35, R122, R3 ;  /* 0x0000007a2323b224 */ /* 0x000fe200078e0203 */
[----:B------:R-:W-:Y:S04]  /*2ff0*/  BSSY B1, `(.L_x_62) ;  /* 0x0000006000017945 */ /* 0x000fe80003800000 */
[----:B------:R0:W-:Y:S01]  /*3000*/  @!P3 STG.E.U8 desc[UR36][R6.64+0x11], R35 ;  /* 0x000011230600b986 */ /* 0x0001e2000c101124 */
[----:B------:R-:W-:Y:S05]  /*3010*/  @P5 BRA `(.L_x_63) ;  /* 0x00000000000c5947 */ /* 0x000fea0003800000 */
[----:B------:R-:W5:Y:S02]  /*3020*/  LDG.E.U8 R133, desc[UR36][R8.64+0x18] ;  /* 0x0000182408857981 */ /* 0x000f64000c1e1100 */
[----:B-----5:R-:W-:-:S05]  /*3030*/  PRMT R0, R133, 0x8880, RZ ;  /* 0x0000888085007816 */ /* 0x020fca00000000ff */
[----:B------:R-:W-:-:S07]  /*3040*/  IMAD R3, R0, R123, RZ ;  /* 0x0000007b00037224 */ /* 0x000fce00078e02ff */
.L_x_63:
[----:B------:R-:W-:Y:S05]  /*3050*/  BSYNC B1 ;  /* 0x0000000000017941 */ /* 0x000fea0003800000 */
.L_x_62:
[----:B---3--:R-:W-:Y:S01]  /*3060*/  @!P5 IMAD R13, R36, R122, R3 ;  /* 0x0000007a240dd224 */ /* 0x008fe200078e0203 */
[----:B------:R-:W-:Y:S04]  /*3070*/  BSSY B1, `(.L_x_64) ;  /* 0x0000006000017945 */ /* 0x000fe80003800000 */
[----:B------:R3:W-:Y:S01]  /*3080*/  @!P5 STG.E.U8 desc[UR36][R4.64+0x18], R13 ;  /* 0x0000180d0400d986 */ /* 0x0007e2000c101124 */
[----:B------:R-:W-:Y:S05]  /*3090*/  @P2 BRA `(.L_x_65) ;  /* 0x00000000000c2947 */ /* 0x000fea0003800000 */
[----:B------:R-:W5:Y:S02]  /*30a0*/  LDG.E.U8 R133, desc[UR36][R8.64+0x19] ;  /* 0x0000192408857981 */ /* 0x000f64000c1e1100 */
[----:B-----5:R-:W-:-:S05]  /*30b0*/  PRMT R0, R133, 0x8880, RZ ;  /* 0x0000888085007816 */ /* 0x020fca00000000ff */
[----:B------:R-:W-:-:S07]  /*30c0*/  IMAD R3, R0, R123, RZ ;  /* 0x0000007b00037224 */ /* 0x000fce00078e02ff */
.L_x_65:
[----:B------:R-:W-:Y:S05]  /*30d0*/  BSYNC B1 ;  /* 0x0000000000017941 */ /* 0x000fea0003800000 */
.L_x_64:
        /* <DEDUP_REMOVED lines=11> */
.L_x_67:
[----:B------:R-:W-:Y:S05]  /*3190*/  BSYNC B1 ;  /* 0x0000000000017941 */ /* 0x000fea0003800000 */
.L_x_66:
[----:B---3--:R-:W-:Y:S01]  /*31a0*/  @!P4 IMAD R13, R38, R122, R3 ;  /* 0x0000007a260dc224 */ /* 0x008fe200078e0203 */
[----:B------:R-:W-:Y:S04]  /*31b0*/  BSSY B1, `(.L_x_68) ;  /* 0x0000006000017945 */ /* 0x000fe80003800000 */
[----:B------:R3:W-:Y:S01]  /*31c0*/  @!P4 STG.E.U8 desc[UR36][R6.64+0x18], R13 ;  /* 0x0000180d0600c986 */ /* 0x0007e2000c101124 */
[----:B------:R-:W-:Y:S05]  /*31d0*/  @P3 BRA `(.L_x_69) ;  /* 0x00000000000c3947 */ /* 0x000fea0003800000 */
[----:B------:R-:W5:Y:S02]  /*31e0*/  LDG.E.U8 R133, desc[UR36][R10.64+0x19] ;  /* 0x000019240a857981 */ /* 0x000f64000c1e1100 */
[----:B-----5:R-:W-:-:S05]  /*31f0*/  PRMT R0, R133, 0x8880, RZ ;  /* 0x0000888085007816 */ /* 0x020fca00000000ff */
[----:B------:R-:W-:-:S07]  /*3200*/  IMAD R3, R0, R123, RZ ;  /* 0x0000007b00037224 */ /* 0x000fce00078e02ff */
.L_x_69:
[----:B------:R-:W-:Y:S05]  /*3210*/  BSYNC B1 ;  /* 0x0000000000017941 */ /* 0x000fea0003800000 */
.L_x_68:
[----:B------:R-:W-:Y:S01]  /*3220*/  @!P3 IMAD R39, R39, R122, R3 ;  /* 0x0000007a2727b224 */ /* 0x000fe200078e0203 */
[----:B------:R-:W-:Y:S04]  /*3230*/  BSSY B1, `(.L_x_70) ;  /* 0x0000006000017945 */ /* 0x000fe80003800000 */
[----:B------:R0:W-:Y:S01]  /*3240*/  @!P3 STG.E.U8 desc[UR36][R6.64+0x19], R39 ;  /* 0x000019270600b986 */ /* 0x0001e2000c101124 */
[----:B------:R-:W-:Y:S05]  /*3250*/  @P5 BRA `(.L_x_71) ;  /* 0x00000000000c5947 */ /* 0x000fea0003800000 */
[----:B------:R-:W5:Y:S02]  /*3260*/  LDG.E.U8 R133, desc[UR36][R8.64+0x20] ;  /* 0x0000202408857981 */ /* 0x000f64000c1e1100 */
[----:B-----5:R-:W-:-:S05]  /*3270*/  PRMT R0, R133, 0x8880, RZ ;  /* 0x0000888085007816 */ /* 0x020fca00000000ff */
[----:B------:R-:W-:-:S07]  /*3280*/  IMAD R3, R0, R123, RZ ;  /* 0x0000007b00037224 */ /* 0x000fce00078e02ff */
.L_x_71:
[----:B------:R-:W-:Y:S05]  /*3290*/  BSYNC B1 ;  /* 0x0000000000017941 */ /* 0x000fea0003800000 */
.L_x_70:
[----:B---3--:R-:W-:Y:S01]  /*32a0*/  @!P5 IMAD R13, R40, R122, R3 ;  /* 0x0000007a280dd224 */ /* 0x008fe200078e0203 */
[----:B------:R-:W-:Y:S04]  /*32b0*/  BSSY B1, `(.L_x_72) ;  /* 0x0000006000017945 */ /* 0x000fe80003800000 */
[----:B------:R3:W-:Y:S01]  /*32c0*/  @!P5 STG.E.U8 desc[UR36][R4.64+0x20], R13 ;  /* 0x0000200d0400d986 */ /* 0x0007e2000c101124 */
[----:B------:R-:W-:Y:S05]  /*32d0*/  @P2 BRA `(.L_x_73) ;  /* 0x00000000000c2947 */ /* 0x000fea0003800000 */
[----:B------:R-:W5:Y:S02]  /*32e0*/  LDG.E.U8 R133, desc[UR36][R8.64+0x21] ;  /* 0x0000212408857981 */ /* 0x000f64000c1e1100 */
[----:B-----5:R-:W-:-:S05]  /*32f0*/  PRMT R0, R133, 0x8880, RZ ;  /* 0x0000888085007816 */ /* 0x020fca00000000ff */
[----:B------:R-:W-:-:S07]  /*3300*/  IMAD R3, R0, R123, RZ ;  /* 0x0000007b00037224 */ /* 0x000fce00078e02ff */
.L_x_73:
[----:B------:R-:W-:Y:S05]  /*3310*/  BSYNC B1 ;  /* 0x0000000000017941 */ /* 0x000fea0003800000 */
.L_x_72:
        /* <DEDUP_REMOVED lines=11> */
.L_x_75:
[----:B------:R-:W-:Y:S05]  /*33d0*/  BSYNC B1 ;  /* 0x0000000000017941 */ /* 0x000fea0003800000 */
.L_x_74:
[----:B---3--:R-:W-:Y:S01]  /*33e0*/  @!P4 IMAD R13, R42, R122, R3 ;  /* 0x0000007a2a0dc224 */ /* 0x008fe200078e0203 */
[----:B------:R-:W-:Y:S04]  /*33f0*/  BSSY B1, `(.L_x_76) ;  /* 0x0000006000017945 */ /* 0x000fe80003800000 */
[----:B------:R3:W-:Y:S01]  /*3400*/  @!P4 STG.E.U8 desc[UR36][R6.64+0x20], R13 ;  /* 0x0000200d0600c986 */ /* 0x0007e2000c101124 */
[----:B------:R-:W-:Y:S05]  /*3410*/  @P3 BRA `(.L_x_77) ;  /* 0x00000000000c3947 */ /* 0x000fea0003800000 */
[----:B------:R-:W5:Y:S02]  /*3420*/  LDG.E.U8 R133, desc[UR36][R10.64+0x21] ;  /* 0x000021240a857981 */ /* 0x000f64000c1e1100 */
[----:B-----5:R-:W-:-:S05]  /*3430*/  PRMT R0, R133, 0x8880, RZ ;  /* 0x0000888085007816 */ /* 0x020fca00000000ff */
[----:B------:R-:W-:-:S07]  /*3440*/  IMAD R3, R0, R123, RZ ;  /* 0x0000007b00037224 */ /* 0x000fce00078e02ff */
.L_x_77:
[----:B------:R-:W-:Y:S05]  /*3450*/  BSYNC B1 ;  /* 0x0000000000017941 */ /* 0x000fea0003800000 */
.L_x_76:
[----:B------:R-:W-:Y:S01]  /*3460*/  @!P3 IMAD R43, R43, R122, R3 ;  /* 0x0000007a2b2bb224 */ /* 0x000fe200078e0203 */
[----:B------:R-:W-:Y:S04]  /*3470*/  BSSY B1, `(.L_x_78) ;  /* 0x0000006000017945 */ /* 0x000fe80003800000 */
[----:B------:R0:W-:Y:S01]  /*3480*/  @!P3 STG.E.U8 desc[UR36][R6.64+0x21], R43 ;  /* 0x0000212b0600b986 */ /* 0x0001e2000c101124 */
[----:B------:R-:W-:Y:S05]  /*3490*/  @P5 BRA `(.L_x_79) ;  /* 0x00000000000c5947 */ /* 0x000fea0003800000 */
[----:B------:R-:W5:Y:S02]  /*34a0*/  LDG.E.U8 R133, desc[UR36][R8.64+0x28] ;  /* 0x0000282408857981 */ /* 0x000f64000c1e1100 */
[----:B-----5:R-:W-:-:S05]  /*34b0*/  PRMT R0, R133, 0x8880, RZ ;  /* 0x0000888085007816 */ /* 0x020fca00000000ff */
[----:B------:R-:W-:-:S07]  /*34c0*/  IMAD R3, R0, R123, RZ ;  /* 0x0000007b00037224 */ /* 0x000fce00078e02ff */
.L_x_79:
[----:B------:R-:W-:Y:S05]  /*34d0*/  BSYNC B1 ;  /* 0x0000000000017941 */ /* 0x000fea0003800000 */
.L_x_78:
[----:B---3--:R-:W-:Y:S01]  /*34e0*/  @!P5 IMAD R13, R44, R122, R3 ;  /* 0x0000007a2c0dd224 */ /* 0x008fe200078e0203 */
[----:B------:R-:W-:Y:S04]  /*34f0*/  BSSY B1, `(.L_x_80) ;  /* 0x0000006000017945 */ /* 0x000fe80003800000 */
[----:B------:R3:W-:Y:S01]  /*3500*/  @!P5 STG.E.U8 desc[UR36][R4.64+0x28], R13 ;  /* 0x0000280d0400d986 */ /* 0x0007e2000c101124 */
[----:B------:R-:W-:Y:S05]  /*3510*/  @P2 BRA `(.L_x_81) ;  /* 0x00000000000c2947 */ /* 0x000fea0003800000 */
[----:B------:R-:W5:Y:S02]  /*3520*/  LDG.E.U8 R133, desc[UR36][R8.64+0x29] ;  /* 0x0000292408857981 */ /* 0x000f64000c1e1100 */
[----:B-----5:R-:W-:-:S05]  /*3530*/  PRMT R0, R133, 0x8880, RZ ;  /* 0x0000888085007816 */ /* 0x020fca00000000ff */
[----:B------:R-:W-:-:S07]  /*3540*/  IMAD R3, R0, R123, RZ ;  /* 0x0000007b00037224 */ /* 0x000fce00078e02ff */
.L_x_81:
[----:B------:R-:W-:Y:S05]  /*3550*/  BSYNC B1 ;  /* 0x0000000000017941 */ /* 0x000fea0003800000 */
.L_x_80:
        /* <DEDUP_REMOVED lines=11> */
.L_x_83:
[----:B------:R-:W-:Y:S05]  /*3610*/  BSYNC B1 ;  /* 0x0000000000017941 */ /* 0x000fea0003800000 */
.L_x_82:
[----:B---3--:R-:W-:Y:S01]  /*3620*/  @!P4 IMAD R13, R46, R122, R3 ;  /* 0x0000007a2e0dc224 */ /* 0x008fe200078e0203 */
[----:B------:R-:W-:Y:S04]  /*3630*/  BSSY B1, `(.L_x_84) ;  /* 0x0000006000017945 */ /* 0x000fe80003800000 */
[----:B------:R3:W-:Y:S01]  /*3640*/  @!P4 STG.E.U8 desc[UR36][R6.64+0x28], R13 ;  /* 0x0000280d0600c986 */ /* 0x0007e2000c101124 */
[----:B------:R-:W-:Y:S05]  /*3650*/  @P3 BRA `(.L_x_85) ;  /* 0x00000000000c3947 */ /* 0x000fea0003800000 */
[----:B------:R-:W5:Y:S02]  /*3660*/  LDG.E.U8 R133, desc[UR36][R10.64+0x29] ;  /* 0x000029240a857981 */ /* 0x000f64000c1e1100 */
[----:B-----5:R-:W-:-:S05]  /*3670*/  PRMT R0, R133, 0x8880, RZ ;  /* 0x0000888085007816 */ /* 0x020fca00000000ff */
[----:B------:R-:W-:-:S07]  /*3680*/  IMAD R3, R0, R123, RZ ;  /* 0x0000007b00037224 */ /* 0x000fce00078e02ff */
.L_x_85:
[----:B------:R-:W-:Y:S05]  /*3690*/  BSYNC B1 ;  /* 0x0000000000017941 */ /* 0x000fea0003800000 */
.L_x_84:
[----:B------:R-:W-:Y:S01]  /*36a0*/  @!P3 IMAD R47, R47, R122, R3 ;  /* 0x0000007a2f2fb224 */ /* 0x000fe200078e0203 */
[----:B------:R-:W-:Y:S04]  /*36b0*/  BSSY B1, `(.L_x_86) ;  /* 0x0000006000017945 */ /* 0x000fe80003800000 */
[----:B------:R0:W-:Y:S01]  /*36c0*/  @!P3 STG.E.U8 desc[UR36][R6.64+0x29], R47 ;  /* 0x0000292f0600b986 */ /* 0x0001e2000c101124 */
[----:B------:R-:W-:Y:S05]  /*36d0*/  @P5 BRA `(.L_x_87) ;  /* 0x00000000000c5947 */ /* 0x000fea0003800000 */
[----:B------:R-:W5:Y:S02]  /*36e0*/  LDG.E.U8 R133, desc[UR36][R8.64+0x30] ;  /* 0x0000302408857981 */ /* 0x000f64000c1e1100 */
[----:B-----5:R-:W-:-:S05]  /*36f0*/  PRMT R0, R133, 0x8880, RZ ;  /* 0x0000888085007816 */ /* 0x020fca00000000ff */
[----:B------:R-:W-:-:S07]  /*3700*/  IMAD R3, R0, R123, RZ ;  /* 0x0000007b00037224 */ /* 0x000fce00078e02ff */
.L_x_87:
[----:B------:R-:W-:Y:S05]  /*3710*/  BSYNC B1 ;  /* 0x0000000000017941 */ /* 0x000fea0003800000 */
.L_x_86:
[----:B---3--:R-:W-:Y:S01]  /*3720*/  @!P5 IMAD R13, R48, R122, R3 ;  /* 0x0000007a300dd224 */ /* 0x008fe200078e0203 */
[----:B------:R-:W-:Y:S04]  /*3730*/  BSSY B1, `(.L_x_88) ;  /* 0x0000006000017945 */ /* 0x000fe80003800000 */
[----:B------:R3:W-:Y:S01]  /*3740*/  @!P5 STG.E.U8 desc[UR36][R4.64+0x30], R13 ;  /* 0x0000300d0400d986 */ /* 0x0007e2000c101124 */
[----:B------:R-:W-:Y:S05]  /*3750*/  @P2 BRA `(.L_x_89) ;  /* 0x00000000000c2947 */ /* 0x000fea0003800000 */
[----:B------:R-:W5:Y:S02]  /*3760*/  LDG.E.U8 R133, desc[UR36][R8.64+0x31] ;  /* 0x0000312408857981 */ /* 0x000f64000c1e1100 */
[----:B-----5:R-:W-:-:S05]  /*3770*/  PRMT R0, R133, 0x8880, RZ ;  /* 0x0000888085007816 */ /* 0x020fca00000000ff */
[----:B------:R-:W-:-:S07]  /*3780*/  IMAD R3, R0, R123, RZ ;  /* 0x0000007b00037224 */ /* 0x000fce00078e02ff */
.L_x_89:
[----:B------:R-:W-:Y:S05]  /*3790*/  BSYNC B1 ;  /* 0x0000000000017941 */ /* 0x000fea0003800000 */
.L_x_88:
        /* <DEDUP_REMOVED lines=11> */
.L_x_91:
[----:B------:R-:W-:Y:S05]  /*3850*/  BSYNC B1 ;  /* 0x0000000000017941 */ /* 0x000fea0003800000 */
.L_x_90:
[----:B---3--:R-:W-:Y:S01]  /*3860*/  @!P4 IMAD R13, R50, R122, R3 ;  /* 0x0000007a320dc224 */ /* 0x008fe200078e0203 */
[----:B------:R-:W-:Y:S04]  /*3870*/  BSSY B1, `(.L_x_92) ;  /* 0x0000006000017945 */ /* 0x000fe80003800000 */
[----:B------:R3:W-:Y:S01]  /*3880*/  @!P4 STG.E.U8 desc[UR36][R6.64+0x30], R13 ;  /* 0x0000300d0600c986 */ /* 0x0007e2000c101124 */
[----:B------:R-:W-:Y:S05]  /*3890*/  @P3 BRA `(.L_x_93) ;  /* 0x00000000000c3947 */ /* 0x000fea0003800000 */
[----:B------:R-:W5:Y:S02]  /*38a0*/  LDG.E.U8 R133, desc[UR36][R10.64+0x31] ;  /* 0x000031240a857981 */ /* 0x000f64000c1e1100 */
[----:B-----5:R-:W-:-:S05]  /*38b0*/  PRMT R0, R133, 0x8880, RZ ;  /* 0x0000888085007816 */ /* 0x020fca00000000ff */
[----:B------:R-:W-:-:S07]  /*38c0*/  IMAD R3, R0, R123, RZ ;  /* 0x0000007b00037224 */ /* 0x000fce00078e02ff */
.L_x_93:
[----:B------:R-:W-:Y:S05]  /*38d0*/  BSYNC B1 ;  /* 0x0000000000017941 */ /* 0x000fea0003800000 */
.L_x_92:
[----:B------:R-:W-:Y:S01]  /*38e0*/  @!P3 IMAD R51, R51, R122, R3 ;  /* 0x0000007a3333b224 */ /* 0x000fe200078e0203 */
[----:B------:R-:W-:Y:S04]  /*38f0*/  BSSY B1, `(.L_x_94) ;  /* 0x0000006000017945 */ /* 0x000fe80003800000 */
[----:B------:R0:W-:Y:S01]  /*3900*/  @!P3 STG.E.U8 desc[UR36][R6.64+0x31], R51 ;  /* 0x000031330600b986 */ /* 0x0001e2000c101124 */
[----:B------:R-:W-:Y:S05]  /*3910*/  @P5 BRA `(.L_x_95) ;  /* 0x00000000000c5947 */ /* 0x000fea0003800000 */
[----:B------:R-:W5:Y:S02]  /*3920*/  LDG.E.U8 R133, desc[UR36][R8.64+0x38] ;  /* 0x0000382408857981 */ /* 0x000f64000c1e1100 */
[----:B-----5:R-:W-:-:S05]  /*3930*/  PRMT R0, R133, 0x8880, RZ ;  /* 0x0000888085007816 */ /* 0x020fca00000000ff */
[----:B------:R-:W-:-:S07]  /*3940*/  IMAD R3, R0, R123, RZ ;  /* 0x0000007b00037224 */ /* 0x000fce00078e02ff */
.L_x_95:
[----:B------:R-:W-:Y:S05]  /*3950*/  BSYNC B1 ;  /* 0x0000000000017941 */ /* 0x000fea0003800000 */
.L_x_94:
[----:B---3--:R-:W-:Y:S01]  /*3960*/  @!P5 IMAD R13, R52, R122, R3 ;  /* 0x0000007a340dd224 */ /* 0x008fe200078e0203 */
[----:B------:R-:W-:Y:S04]  /*3970*/  BSSY B1, `(.L_x_96) ;  /* 0x0000006000017945 */ /* 0x000fe80003800000 */
[----:B------:R3:W-:Y:S01]  /*3980*/  @!P5 STG.E.U8 desc[UR36][R4.64+0x38], R13 ;  /* 0x0000380d0400d986 */ /* 0x0007e2000c101124 */
[----:B------:R-:W-:Y:S05]  /*3990*/  @P2 BRA `(.L_x_97) ;  /* 0x00000000000c2947 */ /* 0x000fea0003800000 */
[----:B------:R-:W5:Y:S02]  /*39a0*/  LDG.E.U8 R133, desc[UR36][R8.64+0x39] ;  /* 0x0000392408857981 */ /* 0x000f64000c1e1100 */
[----:B-----5:R-:W-:-:S05]  /*39b0*/  PRMT R0, R133, 0x8880, RZ ;  /* 0x0000888085007816 */ /* 0x020fca00000000ff */
[----:B------:R-:W-:-:S07]  /*39c0*/  IMAD R3, R0, R123, RZ ;  /* 0x0000007b00037224 */ /* 0x000fce00078e02ff */
.L_x_97:
[----:B------:R-:W-:Y:S05]  /*39d0*/  BSYNC B1 ;  /* 0x0000000000017941 */ /* 0x000fea0003800000 */
.L_x_96:
        /* <DEDUP_REMOVED lines=11> */
.L_x_99:
[----:B------:R-:W-:Y:S05]  /*3a90*/  BSYNC B1 ;  /* 0x0000000000017941 */ /* 0x000fea0003800000 */
.L_x_98:
[----:B---3--:R-:W-:Y:S01]  /*3aa0*/  @!P4 IMAD R13, R54, R122, R3 ;  /* 0x0000007a360dc224 */ /* 0x008fe200078e0203 */
[----:B------:R-:W-:Y:S04]  /*3ab0*/  BSSY B1, `(.L_x_100) ;  /* 0x0000006000017945 */ /* 0x000fe80003800000 */
[----:B------:R3:W-:Y:S01]  /*3ac0*/  @!P4 STG.E.U8 desc[UR36][R6.64+0x38], R13 ;  /* 0x0000380d0600c986 */ /* 0x0007e2000c101124 */
[----:B------:R-:W-:Y:S05]  /*3ad0*/  @P3 BRA `(.L_x_101) ;  /* 0x00000000000c3947 */ /* 0x000fea0003800000 */
[----:B------:R-:W5:Y:S02]  /*3ae0*/  LDG.E.U8 R133, desc[UR36][R10.64+0x39] ;  /* 0x000039240a857981 */ /* 0x000f64000c1e1100 */
[----:B-----5:R-:W-:-:S05]  /*3af0*/  PRMT R0, R133, 0x8880, RZ ;  /* 0x0000888085007816 */ /* 0x020fca00000000ff */
[----:B------:R-:W-:-:S07]  /*3b00*/  IMAD R3, R0, R123, RZ ;  /* 0x0000007b00037224 */ /* 0x000fce00078e02ff */
.L_x_101:
[----:B------:R-:W-:Y:S05]  /*3b10*/  BSYNC B1 ;  /* 0x0000000000017941 */ /* 0x000fea0003800000 */
.L_x_100:
[----:B------:R-:W-:Y:S01]  /*3b20*/  @!P3 IMAD R55, R55, R122, R3 ;  /* 0x0000007a3737b224 */ /* 0x000fe200078e0203 */
[----:B------:R-:W-:Y:S04]  /*3b30*/  BSSY B1, `(.L_x_102) ;  /* 0x0000006000017945 */ /* 0x000fe80003800000 */
[----:B------:R0:W-:Y:S01]  /*3b40*/  @!P3 STG.E.U8 desc[UR36][R6.64+0x39], R55 ;  /* 0x000039370600b986 */ /* 0x0001e2000c101124 */
[----:B------:R-:W-:Y:S05]  /*3b50*/  @P5 BRA `(.L_x_103) ;  /* 0x00000000000c5947 */ /* 0x000fea0003800000 */
[----:B------:R-:W5:Y:S02]  /*3b60*/  LDG.E.U8 R133, desc[UR36][R8.64+0x40] ;  /* 0x0000402408857981 */ /* 0x000f64000c1e1100 */
[----:B-----5:R-:W-:-:S05]  /*3b70*/  PRMT R0, R133, 0x8880, RZ ;  /* 0x0000888085007816 */ /* 0x020fca00000000ff */
[----:B------:R-:W-:-:S07]  /*3b80*/  IMAD R3, R0, R123, RZ ;  /* 0x0000007b00037224 */ /* 0x000fce00078e02ff */
.L_x_103:
[----:B------:R-:W-:Y:S05]  /*3b90*/  BSYNC B1 ;  /* 0x0000000000017941 */ /* 0x000fea0003800000 */
.L_x_102:
[----:B---3--:R-:W-:Y:S01]  /*3ba0*/  @!P5 IMAD R13, R56, R122, R3 ;  /* 0x0000007a380dd224 */ /* 0x008fe200078e0203 */
[----:B------:R-:W-:Y:S04]  /*3bb0*/  BSSY B1, `(.L_x_104) ;  /* 0x0000006000017945 */ /* 0x000fe80003800000 */
[----:B------:R3:W-:Y:S01]  /*3bc0*/  @!P5 STG.E.U8 desc[UR36][R4.64+0x40], R13 ;  /* 0x0000400d0400d986 */ /* 0x0007e2000c101124 */
[----:B------:R-:W-:Y:S05]  /*3bd0*/  @P2 BRA `(.L_x_105) ;  /* 0x00000000000c2947 */ /* 0x000fea0003800000 */
[----:B------:R-:W5:Y:S02]  /*3be0*/  LDG.E.U8 R133, desc[UR36][R8.64+0x41] ;  /* 0x0000412408857981 */ /* 0x000f64000c1e1100 */
[----:B-----5:R-:W-:-:S05]  /*3bf0*/  PRMT R0, R133, 0x8880, RZ ;  /* 0x0000888085007816 */ /* 0x020fca00000000ff */
[----:B------:R-:W-:-:S07]  /*3c00*/  IMAD R3, R0, R123, RZ ;  /* 0x0000007b00037224 */ /* 0x000fce00078e02ff */
.L_x_105:
[----:B------:R-:W-:Y:S05]  /*3c10*/  BSYNC B1 ;  /* 0x0000000000017941 */ /* 0x000fea0003800000 */
.L_x_104:
        /* <DEDUP_REMOVED lines=11> */
.L_x_107:
[----:B------:R-:W-:Y:S05]  /*3cd0*/  BSYNC B1 ;  /* 0x0000000000017941 */ /* 0x000fea0003800000 */
.L_x_106:
[----:B---3--:R-:W-:Y:S01]  /*3ce0*/  @!P4 IMAD R13, R58, R122, R3 ;  /* 0x0000007a3a0dc224 */ /* 0x008fe200078e0203 */
[----:B------:R-:W-:Y:S04]  /*3cf0*/  BSSY B1, `(.L_x_108) ;  /* 0x0000006000017945 */ /* 0x000fe80003800000 */
[----:B------:R3:W-:Y:S01]  /*3d00*/  @!P4 STG.E.U8 desc[UR36][R6.64+0x40], R13 ;  /* 0x0000400d0600c986 */ /* 0x0007e2000c101124 */
[----:B------:R-:W-:Y:S05]  /*3d10*/  @P3 BRA `(.L_x_109) ;  /* 0x00000000000c3947 */ /* 0x000fea0003800000 */
[----:B------:R-:W5:Y:S02]  /*3d20*/  LDG.E.U8 R133, desc[UR36][R10.64+0x41] ;  /* 0x000041240a857981 */ /* 0x000f64000c1e1100 */
[----:B-----5:R-:W-:-:S05]  /*3d30*/  PRMT R0, R133, 0x8880, RZ ;  /* 0x0000888085007816 */ /* 0x020fca00000000ff */
[----:B------:R-:W-:-:S07]  /*3d40*/  IMAD R3, R0, R123, RZ ;  /* 0x0000007b00037224 */ /* 0x000fce00078e02ff */
.L_x_109:
[----:B------:R-:W-:Y:S05]  /*3d50*/  BSYNC B1 ;  /* 0x0000000000017941 */ /* 0x000fea0003800000 */
.L_x_108:
[----:B------:R-:W-:Y:S01]  /*3d60*/  @!P3 IMAD R59, R59, R122, R3 ;  /* 0x0000007a3b3bb224 */ /* 0x000fe200078e0203 */
[----:B------:R-:W-:Y:S04]  /*3d70*/  BSSY B1, `(.L_x_110) ;  /* 0x0000006000017945 */ /* 0x000fe80003800000 */
[----:B------:R0:W-:Y:S01]  /*3d80*/  @!P3 STG.E.U8 desc[UR36][R6.64+0x41], R59 ;  /* 0x0000413b0600b986 */ /* 0x0001e2000c101124 */
[----:B------:R-:W-:Y:S05]  /*3d90*/  @P5 BRA `(.L_x_111) ;  /* 0x00000000000c5947 */ /* 0x000fea0003800000 */
[----:B------:R-:W5:Y:S02]  /*3da0*/  LDG.E.U8 R133, desc[UR36][R8.64+0x48] ;  /* 0x0000482408857981 */ /* 0x000f64000c1e1100 */
[----:B-----5:R-:W-:-:S05]  /*3db0*/  PRMT R0, R133, 0x8880, RZ ;  /* 0x0000888085007816 */ /* 0x020fca00000000ff */
[----:B------:R-:W-:-:S07]  /*3dc0*/  IMAD R3, R0, R123, RZ ;  /* 0x0000007b00037224 */ /* 0x000fce00078e02ff */
.L_x_111:
[----:B------:R-:W-:Y:S05]  /*3dd0*/  BSYNC B1 ;  /* 0x0000000000017941 */ /* 0x000fea0003800000 */
.L_x_110:
[----:B---3--:R-:W-:Y:S01]  /*3de0*/  @!P5 IMAD R13, R60, R122, R3 ;  /* 0x0000007a3c0dd224 */ /* 0x008fe200078e0203 */
[----:B------:R-:W-:Y:S04]  /*3df0*/  BSSY B1, `(.L_x_112) ;  /* 0x0000006000017945 */ /* 0x000fe80003800000 */
[----:B------:R3:W-:Y:S01]  /*3e00*/  @!P5 STG.E.U8 desc[UR36][R4.64+0x48], R13 ;  /* 0x0000480d0400d986 */ /* 0x0007e2000c101124 */
[----:B------:R-:W-:Y:S05]  /*3e10*/  @P2 BRA `(.L_x_113) ;  /* 0x00000000000c2947 */ /* 0x000fea0003800000 */
[----:B------:R-:W5:Y:S02]  /*3e20*/  LDG.E.U8 R133, desc[UR36][R8.64+0x49] ;  /* 0x0000492408857981 */ /* 0x000f64000c1e1100 */
[----:B-----5:R-:W-:-:S05]  /*3e30*/  PRMT R0, R133, 0x8880, RZ ;  /* 0x0000888085007816 */ /* 0x020fca00000000ff */
[----:B------:R-:W-:-:S07]  /*3e40*/  IMAD R3, R0, R123, RZ ;  /* 0x0000007b00037224 */ /* 0x000fce00078e02ff */
.L_x_113:
[----:B------:R-:W-:Y:S05]  /*3e50*/  BSYNC B1 ;  /* 0x0000000000017941 */ /* 0x000fea0003800000 */
.L_x_112:
        /* <DEDUP_REMOVED lines=11> */
.L_x_115:
[----:B------:R-:W-:Y:S05]  /*3f10*/  BSYNC B1 ;  /* 0x0000000000017941 */ /* 0x000fea0003800000 */
.L_x_114:
[----:B---3--:R-:W-:Y:S01]  /*3f20*/  @!P4 IMAD R13, R62, R122, R3 ;  /* 0x0000007a3e0dc224 */ /* 0x008fe200078e0203 */
[----:B------:R-:W-:Y:S04]  /*3f30*/  BSSY B1, `(.L_x_116) ;  /* 0x0000006000017945 */ /* 0x000fe80003800000 */
[----:B------:R3:W-:Y:S01]  /*3f40*/  @!P4 STG.E.U8 desc[UR36][R6.64+0x48], R13 ;  /* 0x0000480d0600c986 */ /* 0x0007e2000c101124 */
[----:B------:R-:W-:Y:S05]  /*3f50*/  @P3 BRA `(.L_x_117) ;  /* 0x00000000000c3947 */ /* 0x000fea0003800000 */
[----:B------:R-:W5:Y:S02]  /*3f60*/  LDG.E.U8 R133, desc[UR36][R10.64+0x49] ;  /* 0x000049240a857981 */ /* 0x000f64000c1e1100 */
[----:B-----5:R-:W-:-:S05]  /*3f70*/  PRMT R0, R133, 0x8880, RZ ;  /* 0x0000888085007816 */ /* 0x020fca00000000ff */
[----:B------:R-:W-:-:S07]  /*3f80*/  IMAD R3, R0, R123, RZ ;  /* 0x0000007b00037224 */ /* 0x000fce00078e02ff */
.L_x_117:
[----:B------:R-:W-:Y:S05]  /*3f90*/  BSYNC B1 ;  /* 0x0000000000017941 */ /* 0x000fea0003800000 */
.L_x_116:
[----:B------:R-:W-:Y:S01]  /*3fa0*/  @!P3 IMAD R63, R63, R122, R3 ;  /* 0x0000007a3f3fb224 */ /* 0x000fe200078e0203 */
[----:B------:R-:W-:Y:S04]  /*3fb0*/  BSSY B1, `(.L_x_118) ;  /* 0x0000006000017945 */ /* 0x000fe80003800000 */
[----:B------:R0:W-:Y:S01]  /*3fc0*/  @!P3 STG.E.U8 desc[UR36][R6.64+0x49], R63 ;  /* 0x0000493f0600b986 */ /* 0x0001e2000c101124 */
[----:B------:R-:W-:Y:S05]  /*3fd0*/  @P5 BRA `(.L_x_119) ;  /* 0x00000000000c5947 */ /* 0x000fea0003800000 */
[----:B------:R-:W5:Y:S02]  /*3fe0*/  LDG.E.U8 R133, desc[UR36][R8.64+0x50] ;  /* 0x0000502408857981 */ /* 0x000f64000c1e1100 */
[----:B-----5:R-:W-:-:S05]  /*3ff0*/  PRMT R0, R133, 0x8880, RZ ;  /* 0x0000888085007816 */ /* 0x020fca00000000ff */
[----:B------:R-:W-:-:S07]  /*4000*/  IMAD R3, R0, R123, RZ ;  /* 0x0000007b00037224 */ /* 0x000fce00078e02ff */
.L_x_119:
[----:B------:R-:W-:Y:S05]  /*4010*/  BSYNC B1 ;  /* 0x0000000000017941 */ /* 0x000fea0003800000 */
.L_x_118:
[----:B---3--:R-:W-:Y:S01]  /*4020*/  @!P5 IMAD R13, R64, R122, R3 ;  /* 0x0000007a400dd224 */ /* 0x008fe200078e0203 */
[----:B------:R-:W-:Y:S04]  /*4030*/  BSSY B1, `(.L_x_120) ;  /* 0x0000006000017945 */ /* 0x000fe80003800000 */
[----:B------:R3:W-:Y:S01]  /*4040*/  @!P5 STG.E.U8 desc[UR36][R4.64+0x50], R13 ;  /* 0x0000500d0400d986 */ /* 0x0007e2000c101124 */
[----:B------:R-:W-:Y:S05]  /*4050*/  @P2 BRA `(.L_x_121) ;  /* 0x00000000000c2947 */ /* 0x000fea0003800000 */
[----:B------:R-:W5:Y:S02]  /*4060*/  LDG.E.U8 R133, desc[UR36][R8.64+0x51] ;  /* 0x0000512408857981 */ /* 0x000f64000c1e1100 */
[----:B-----5:R-:W-:-:S05]  /*4070*/  PRMT R0, R133, 0x8880, RZ ;  /* 0x0000888085007816 */ /* 0x020fca00000000ff */
[----:B------:R-:W-:-:S07]  /*4080*/  IMAD R3, R0, R123, RZ ;  /* 0x0000007b00037224 */ /* 0x000fce00078e02ff */
.L_x_121:
[----:B------:R-:W-:Y:S05]  /*4090*/  BSYNC B1 ;  /* 0x0000000000017941 */ /* 0x000fea0003800000 */
.L_x_120:
        /* <DEDUP_REMOVED lines=11> */
.L_x_123:
[----:B------:R-:W-:Y:S05]  /*4150*/  BSYNC B1 ;  /* 0x0000000000017941 */ /* 0x000fea0003800000 */
.L_x_122:
[----:B---3--:R-:W-:Y:S01]  /*4160*/  @!P4 IMAD R13, R66, R122, R3 ;  /* 0x0000007a420dc224 */ /* 0x008fe200078e0203 */
[----:B------:R-:W-:Y:S04]  /*4170*/  BSSY B1, `(.L_x_124) ;  /* 0x0000006000017945 */ /* 0x000fe80003800000 */
[----:B------:R3:W-:Y:S01]  /*4180*/  @!P4 STG.E.U8 desc[UR36][R6.64+0x50], R13 ;  /* 0x0000500d0600c986 */ /* 0x0007e2000c101124 */
[----:B------:R-:W-:Y:S05]  /*4190*/  @P3 BRA `(.L_x_125) ;  /* 0x00000000000c3947 */ /* 0x000fea0003800000 */
[----:B------:R-:W5:Y:S02]  /*41a0*/  LDG.E.U8 R133, desc[UR36][R10.64+0x51] ;  /* 0x000051240a857981 */ /* 0x000f64000c1e1100 */
[----:B-----5:R-:W-:-:S05]  /*41b0*/  PRMT R0, R133, 0x8880, RZ ;  /* 0x0000888085007816 */ /* 0x020fca00000000ff */
[----:B------:R-:W-:-:S07]  /*41c0*/  IMAD R3, R0, R123, RZ ;  /* 0x0000007b00037224 */ /* 0x000fce00078e02ff */
.L_x_125:
[----:B------:R-:W-:Y:S05]  /*41d0*/  BSYNC B1 ;  /* 0x0000000000017941 */ /* 0x000fea0003800000 */
.L_x_124:
[----:B------:R-:W-:Y:S01]  /*41e0*/  @!P3 IMAD R67, R67, R122, R3 ;  /* 0x0000007a4343b224 */ /* 0x000fe200078e0203 */
[----:B------:R-:W-:Y:S04]  /*41f0*/  BSSY B1, `(.L_x_126) ;  /* 0x0000006000017945 */ /* 0x000fe80003800000 */
[----:B------:R0:W-:Y:S01]  /*4200*/  @!P3 STG.E.U8 desc[UR36][R6.64+0x51], R67 ;  /* 0x000051430600b986 */ /* 0x0001e2000c101124 */
[----:B------:R-:W-:Y:S05]  /*4210*/  @P5 BRA `(.L_x_127) ;  /* 0x00000000000c5947 */ /* 0x000fea0003800000 */
[----:B------:R-:W5:Y:S02]  /*4220*/  LDG.E.U8 R133, desc[UR36][R8.64+0x58] ;  /* 0x0000582408857981 */ /* 0x000f64000c1e1100 */
[----:B-----5:R-:W-:-:S05]  /*4230*/  PRMT R0, R133, 0x8880, RZ ;  /* 0x0000888085007816 */ /* 0x020fca00000000ff */
[----:B------:R-:W-:-:S07]  /*4240*/  IMAD R3, R0, R123, RZ ;  /* 0x0000007b00037224 */ /* 0x000fce00078e02ff */
.L_x_127:
[----:B------:R-:W-:Y:S05]  /*4250*/  BSYNC B1 ;  /* 0x0000000000017941 */ /* 0x000fea0003800000 */
.L_x_126:
[----:B---3--:R-:W-:Y:S01]  /*4260*/  @!P5 IMAD R13, R68, R122, R3 ;  /* 0x0000007a440dd224 */ /* 0x008fe200078e0203 */
[----:B------:R-:W-:Y:S04]  /*4270*/  BSSY B1, `(.L_x_128) ;  /* 0x0000006000017945 */ /* 0x000fe80003800000 */
[----:B------:R3:W-:Y:S01]  /*4280*/  @!P5 STG.E.U8 desc[UR36][R4.64+0x58], R13 ;  /* 0x0000580d0400d986 */ /* 0x0007e2000c101124 */
[----:B------:R-:W-:Y:S05]  /*4290*/  @P2 BRA `(.L_x_129) ;  /* 0x00000000000c2947 */ /* 0x000fea0003800000 */
[----:B------:R-:W5:Y:S02]  /*42a0*/  LDG.E.U8 R133, desc[UR36][R8.64+0x59] ;  /* 0x0000592408857981 */ /* 0x000f64000c1e1100 */
[----:B-----5:R-:W-:-:S05]  /*42b0*/  PRMT R0, R133, 0x8880, RZ ;  /* 0x0000888085007816 */ /* 0x020fca00000000ff */
[----:B------:R-:W-:-:S07]  /*42c0*/  IMAD R3, R0, R123, RZ ;  /* 0x0000007b00037224 */ /* 0x000fce00078e02ff */
.L_x_129:
[----:B------:R-:W-:Y:S05]  /*42d0*/  BSYNC B1 ;  /* 0x0000000000017941 */ /* 0x000fea0003800000 */
.L_x_128:
        /* <DEDUP_REMOVED lines=11> */
.L_x_131:
[----:B------:R-:W-:Y:S05]  /*4390*/  BSYNC B1 ;  /* 0x0000000000017941 */ /* 0x000fea0003800000 */
.L_x_130:
[----:B---3--:R-:W-:Y:S01]  /*43a0*/  @!P4 IMAD R13, R70, R122, R3 ;  /* 0x0000007a460dc224 */ /* 0x008fe200078e0203 */
[----:B------:R-:W-:Y:S04]  /*43b0*/  BSSY B1, `(.L_x_132) ;  /* 0x0000006000017945 */ /* 0x000fe80003800000 */
[----:B------:R3:W-:Y:S01]  /*43c0*/  @!P4 STG.E.U8 desc[UR36][R6.64+0x58], R13 ;  /* 0x0000580d0600c986 */ /* 0x0007e2000c101124 */
[----:B------:R-:W-:Y:S05]  /*43d0*/  @P3 BRA `(.L_x_133) ;  /* 0x00000000000c3947 */ /* 0x000fea0003800000 */
[----:B------:R-:W5:Y:S02]  /*43e0*/  LDG.E.U8 R133, desc[UR36][R10.64+0x59] ;  /* 0x000059240a857981 */ /* 0x000f64000c1e1100 */
[----:B-----5:R-:W-:-:S05]  /*43f0*/  PRMT R0, R133, 0x8880, RZ ;  /* 0x0000888085007816 */ /* 0x020fca00000000ff */
[----:B------:R-:W-:-:S07]  /*4400*/  IMAD R3, R0, R123, RZ ;  /* 0x0000007b00037224 */ /* 0x000fce00078e02ff */
.L_x_133:
[----:B------:R-:W-:Y:S05]  /*4410*/  BSYNC B1 ;  /* 0x0000000000017941 */ /* 0x000fea0003800000 */
.L_x_132:
[----:B------:R-:W-:Y:S01]  /*4420*/  @!P3 IMAD R71, R71, R122, R3 ;  /* 0x0000007a4747b224 */ /* 0x000fe200078e0203 */
[----:B------:R-:W-:Y:S04]  /*4430*/  BSSY B1, `(.L_x_134) ;  /* 0x0000006000017945 */ /* 0x000fe80003800000 */
[----:B------:R0:W-:Y:S01]  /*4440*/  @!P3 STG.E.U8 desc[UR36][R6.64+0x59], R71 ;  /* 0x000059470600b986 */ /* 0x0001e2000c101124 */
[----:B------:R-:W-:Y:S05]  /*4450*/  @P5 BRA `(.L_x_135) ;  /* 0x00000000000c5947 */ /* 0x000fea0003800000 */
[----:B------:R-:W5:Y:S02]  /*4460*/  LDG.E.U8 R133, desc[UR36][R8.64+0x60] ;  /* 0x0000602408857981 */ /* 0x000f64000c1e1100 */
[----:B-----5:R-:W-:-:S05]  /*4470*/  PRMT R0, R133, 0x8880, RZ ;  /* 0x0000888085007816 */ /* 0x020fca00000000ff */
[----:B------:R-:W-:-:S07]  /*4480*/  IMAD R3, R0, R123, RZ ;  /* 0x0000007b00037224 */ /* 0x000fce00078e02ff */
.L_x_135:
[----:B------:R-:W-:Y:S05]  /*4490*/  BSYNC B1 ;  /* 0x0000000000017941 */ /* 0x000fea0003800000 */
.L_x_134:
[----:B---3--:R-:W-:Y:S01]  /*44a0*/  @!P5 IMAD R13, R72, R122, R3 ;  /* 0x0000007a480dd224 */ /* 0x008fe200078e0203 */
[----:B------:R-:W-:Y:S04]  /*44b0*/  BSSY B1, `(.L_x_136) ;  /* 0x0000006000017945 */ /* 0x000fe80003800000 */
[----:B------:R3:W-:Y:S01]  /*44c0*/  @!P5 STG.E.U8 desc[UR36][R4.64+0x60], R13 ;  /* 0x0000600d0400d986 */ /* 0x0007e2000c101124 */
[----:B------:R-:W-:Y:S05]  /*44d0*/  @P2 BRA `(.L_x_137) ;  /* 0x00000000000c2947 */ /* 0x000fea0003800000 */
[----:B------:R-:W5:Y:S02]  /*44e0*/  LDG.E.U8 R133, desc[UR36][R8.64+0x61] ;  /* 0x0000612408857981 */ /* 0x000f64000c1e1100 */
[----:B-----5:R-:W-:-:S05]  /*44f0*/  PRMT R0, R133, 0x8880, RZ ;  /* 0x0000888085007816 */ /* 0x020fca00000000ff */
[----:B------:R-:W-:-:S07]  /*4500*/  IMAD R3, R0, R123, RZ ;  /* 0x0000007b00037224 */ /* 0x000fce00078e02ff */
.L_x_137:
[----:B------:R-:W-:Y:S05]  /*4510*/  BSYNC B1 ;  /* 0x0000000000017941 */ /* 0x000fea0003800000 */
.L_x_136:
        /* <DEDUP_REMOVED lines=11> */
.L_x_139:
[----:B------:R-:W-:Y:S05]  /*45d0*/  BSYNC B1 ;  /* 0x0000000000017941 */ /* 0x000fea0003800000 */
.L_x_138:
[----:B---3--:R-:W-:Y:S01]  /*45e0*/  @!P4 IMAD R13, R74, R122, R3 ;  /* 0x0000007a4a0dc224 */ /* 0x008fe200078e0203 */
[----:B------:R-:W-:Y:S04]  /*45f0*/  BSSY B1, `(.L_x_140) ;  /* 0x0000006000017945 */ /* 0x000fe80003800000 */
[----:B------:R3:W-:Y:S01]  /*4600*/  @!P4 STG.E.U8 desc[UR36][R6.64+0x60], R13 ;  /* 0x0000600d0600c986 */ /* 0x0007e2000c101124 */
[----:B------:R-:W-:Y:S05]  /*4610*/  @P3 BRA `(.L_x_141) ;  /* 0x00000000000c3947 */ /* 0x000fea0003800000 */
[----:B------:R-:W5:Y:S02]  /*4620*/  LDG.E.U8 R133, desc[UR36][R10.64+0x61] ;  /* 0x000061240a857981 */ /* 0x000f64000c1e1100 */
[----:B-----5:R-:W-:-:S05]  /*4630*/  PRMT R0, R133, 0x8880, RZ ;  /* 0x0000888085007816 */ /* 0x020fca00000000ff */
[----:B------:R-:W-:-:S07]  /*4640*/  IMAD R3, R0, R123, RZ ;  /* 0x0000007b00037224 */ /* 0x000fce00078e02ff */
.L_x_141:
[----:B------:R-:W-:Y:S05]  /*4650*/  BSYNC B1 ;  /* 0x0000000000017941 */ /* 0x000fea0003800000 */
.L_x_140:
[----:B------:R-:W-:Y:S01]  /*4660*/  @!P3 IMAD R75, R75, R122, R3 ;  /* 0x0000007a4b4bb224 */ /* 0x000fe200078e0203 */
[----:B------:R-:W-:Y:S04]  /*4670*/  BSSY B1, `(.L_x_142) ;  /* 0x0000006000017945 */ /* 0x000fe80003800000 */
[----:B------:R0:W-:Y:S01]  /*4680*/  @!P3 STG.E.U8 desc[UR36][R6.64+0x61], R75 ;  /* 0x0000614b0600b986 */ /* 0x0001e2000c101124 */
[----:B------:R-:W-:Y:S05]  /*4690*/  @P5 BRA `(.L_x_143) ;  /* 0x00000000000c5947 */ /* 0x000fea0003800000 */
[----:B------:R-:W5:Y:S02]  /*46a0*/  LDG.E.U8 R133, desc[UR36][R8.64+0x68] ;  /* 0x0000682408857981 */ /* 0x000f64000c1e1100 */
[----:B-----5:R-:W-:-:S05]  /*46b0*/  PRMT R0, R133, 0x8880, RZ ;  /* 0x0000888085007816 */ /* 0x020fca00000000ff */
[----:B------:R-:W-:-:S07]  /*46c0*/  IMAD R3, R0, R123, RZ ;  /* 0x0000007b00037224 */ /* 0x000fce00078e02ff */
.L_x_143:
[----:B------:R-:W-:Y:S05]  /*46d0*/  BSYNC B1 ;  /* 0x0000000000017941 */ /* 0x000fea0003800000 */
.L_x_142:
[----:B---3--:R-:W-:Y:S01]  /*46e0*/  @!P5 IMAD R13, R76, R122, R3 ;  /* 0x0000007a4c0dd224 */ /* 0x008fe200078e0203 */
[----:B------:R-:W-:Y:S04]  /*46f0*/  BSSY B1, `(.L_x_144) ;  /* 0x0000006000017945 */ /* 0x000fe80003800000 */
[----:B------:R3:W-:Y:S01]  /*4700*/  @!P5 STG.E.U8 desc[UR36][R4.64+0x68], R13 ;  /* 0x0000680d0400d986 */ /* 0x0007e2000c101124 */
[----:B------:R-:W-:Y:S05]  /*4710*/  @P2 BRA `(.L_x_145) ;  /* 0x00000000000c2947 */ /* 0x000fea0003800000 */
[----:B------:R-:W5:Y:S02]  /*4720*/  LDG.E.U8 R133, desc[UR36][R8.64+0x69] ;  /* 0x0000692408857981 */ /* 0x000f64000c1e1100 */
[----:B-----5:R-:W-:-:S05]  /*4730*/  PRMT R0, R133, 0x8880, RZ ;  /* 0x0000888085007816 */ /* 0x020fca00000000ff */
[----:B------:R-:W-:-:S07]  /*4740*/  IMAD R3, R0, R123, RZ ;  /* 0x0000007b00037224 */ /* 0x000fce00078e02ff */
.L_x_145:
[----:B------:R-:W-:Y:S05]  /*4750*/  BSYNC B1 ;  /* 0x0000000000017941 */ /* 0x000fea0003800000 */
.L_x_144:
        /* <DEDUP_REMOVED lines=11> */
.L_x_147:
[----:B------:R-:W-:Y:S05]  /*4810*/  BSYNC B1 ;  /* 0x0000000000017941 */ /* 0x000fea0003800000 */
.L_x_146:
[----:B---3--:R-:W-:Y:S01]  /*4820*/  @!P4 IMAD R13, R78, R122, R3 ;  /* 0x0000007a4e0dc224 */ /* 0x008fe200078e0203 */
[----:B------:R-:W-:Y:S04]  /*4830*/  BSSY B1, `(.L_x_148) ;  /* 0x0000006000017945 */ /* 0x000fe80003800000 */
[----:B------:R3:W-:Y:S01]  /*4840*/  @!P4 STG.E.U8 desc[UR36][R6.64+0x68], R13 ;  /* 0x0000680d0600c986 */ /* 0x0007e2000c101124 */
[----:B------:R-:W-:Y:S05]  /*4850*/  @P3 BRA `(.L_x_149) ;  /* 0x00000000000c3947 */ /* 0x000fea0003800000 */
[----:B------:R-:W5:Y:S02]  /*4860*/  LDG.E.U8 R133, desc[UR36][R10.64+0x69] ;  /* 0x000069240a857981 */ /* 0x000f64000c1e1100 */
[----:B-----5:R-:W-:-:S05]  /*4870*/  PRMT R0, R133, 0x8880, RZ ;  /* 0x0000888085007816 */ /* 0x020fca00000000ff */
[----:B------:R-:W-:-:S07]  /*4880*/  IMAD R3, R0, R123, RZ ;  /* 0x0000007b00037224 */ /* 0x000fce00078e02ff */
.L_x_149:
[----:B------:R-:W-:Y:S05]  /*4890*/  BSYNC B1 ;  /* 0x0000000000017941 */ /* 0x000fea0003800000 */
.L_x_148:
[----:B------:R-:W-:Y:S01]  /*48a0*/  @!P3 IMAD R79, R79, R122, R3 ;  /* 0x0000007a4f4fb224 */ /* 0x000fe200078e0203 */
[----:B------:R-:W-:Y:S04]  /*48b0*/  BSSY B1, `(.L_x_150) ;  /* 0x0000006000017945 */ /* 0x000fe80003800000 */
[----:B------:R0:W-:Y:S01]  /*48c0*/  @!P3 STG.E.U8 desc[UR36][R6.64+0x69], R79 ;  /* 0x0000694f0600b986 */ /* 0x0001e2000c101124 */
[----:B------:R-:W-:Y:S05]  /*48d0*/  @P5 BRA `(.L_x_151) ;  /* 0x00000000000c5947 */ /* 0x000fea0003800000 */
[----:B------:R-:W5:Y:S02]  /*48e0*/  LDG.E.U8 R133, desc[UR36][R8.64+0x70] ;  /* 0x0000702408857981 */ /* 0x000f64000c1e1100 */
[----:B-----5:R-:W-:-:S05]  /*48f0*/  PRMT R0, R133, 0x8880, RZ ;  /* 0x0000888085007816 */ /* 0x020fca00000000ff */
[----:B------:R-:W-:-:S07]  /*4900*/  IMAD R3, R0, R123, RZ ;  /* 0x0000007b00037224 */ /* 0x000fce00078e02ff */
.L_x_151:
[----:B------:R-:W-:Y:S05]  /*4910*/  BSYNC B1 ;  /* 0x0000000000017941 */ /* 0x000fea0003800000 */
.L_x_150:
[----:B---3--:R-:W-:Y:S01]  /*4920*/  @!P5 IMAD R13, R80, R122, R3 ;  /* 0x0000007a500dd224 */ /* 0x008fe200078e0203 */
[----:B------:R-:W-:Y:S04]  /*4930*/  BSSY B1, `(.L_x_152) ;  /* 0x0000006000017945 */ /* 0x000fe80003800000 */
[----:B------:R3:W-:Y:S01]  /*4940*/  @!P5 STG.E.U8 desc[UR36][R4.64+0x70], R13 ;  /* 0x0000700d0400d986 */ /* 0x0007e2000c101124 */
[----:B------:R-:W-:Y:S05]  /*4950*/  @P2 BRA `(.L_x_153) ;  /* 0x00000000000c2947 */ /* 0x000fea0003800000 */
[----:B------:R-:W5:Y:S02]  /*4960*/  LDG.E.U8 R133, desc[UR36][R8.64+0x71] ;  /* 0x0000712408857981 */ /* 0x000f64000c1e1100 */
[----:B-----5:R-:W-:-:S05]  /*4970*/  PRMT R0, R133, 0x8880, RZ ;  /* 0x0000888085007816 */ /* 0x020fca00000000ff */
[----:B------:R-:W-:-:S07]  /*4980*/  IMAD R3, R0, R123, RZ ;  /* 0x0000007b00037224 */ /* 0x000fce00078e02ff */
.L_x_153:
[----:B------:R-:W-:Y:S05]  /*4990*/  BSYNC B1 ;  /* 0x0000000000017941 */ /* 0x000fea0003800000 */
.L_x_152:
        /* <DEDUP_REMOVED lines=11> */
.L_x_155:
[----:B------:R-:W-:Y:S05]  /*4a50*/  BSYNC B1 ;  /* 0x0000000000017941 */ /* 0x000fea0003800000 */
.L_x_154:
[----:B---3--:R-:W-:Y:S01]  /*4a60*/  @!P4 IMAD R13, R82, R122, R3 ;  /* 0x0000007a520dc224 */ /* 0x008fe200078e0203 */
[----:B------:R-:W-:Y:S04]  /*4a70*/  BSSY B1, `(.L_x_156) ;  /* 0x0000006000017945 */ /* 0x000fe80003800000 */
[----:B------:R3:W-:Y:S01]  /*4a80*/  @!P4 STG.E.U8 desc[UR36][R6.64+0x70], R13 ;  /* 0x0000700d0600c986 */ /* 0x0007e2000c101124 */
[----:B------:R-:W-:Y:S05]  /*4a90*/  @P3 BRA `(.L_x_157) ;  /* 0x00000000000c3947 */ /* 0x000fea0003800000 */
[----:B------:R-:W5:Y:S02]  /*4aa0*/  LDG.E.U8 R133, desc[UR36][R10.64+0x71] ;  /* 0x000071240a857981 */ /* 0x000f64000c1e1100 */
[----:B-----5:R-:W-:-:S05]  /*4ab0*/  PRMT R0, R133, 0x8880, RZ ;  /* 0x0000888085007816 */ /* 0x020fca00000000ff */
[----:B------:R-:W-:-:S07]  /*4ac0*/  IMAD R3, R0, R123, RZ ;  /* 0x0000007b00037224 */ /* 0x000fce00078e02ff */
.L_x_157:
[----:B------:R-:W-:Y:S05]  /*4ad0*/  BSYNC B1 ;  /* 0x0000000000017941 */ /* 0x000fea0003800000 */
.L_x_156:
[----:B------:R-:W-:Y:S01]  /*4ae0*/  @!P3 IMAD R83, R83, R122, R3 ;  /* 0x0000007a5353b224 */ /* 0x000fe200078e0203 */
[----:B------:R-:W-:Y:S04]  /*4af0*/  BSSY B1, `(.L_x_158) ;  /* 0x0000006000017945 */ /* 0x000fe80003800000 */
[----:B------:R0:W-:Y:S01]  /*4b00*/  @!P3 STG.E.U8 desc[UR36][R6.64+0x71], R83 ;  /* 0x000071530600b986 */ /* 0x0001e2000c101124 */
[----:B------:R-:W-:Y:S05]  /*4b10*/  @P5 BRA `(.L_x_159) ;  /* 0x00000000000c5947 */ /* 0x000fea0003800000 */
[----:B------:R-:W5:Y:S02]  /*4b20*/  LDG.E.U8 R133, desc[UR36][R8.64+0x78] ;  /* 0x0000782408857981 */ /* 0x000f64000c1e1100 */
[----:B-----5:R-:W-:-:S05]  /*4b30*/  PRMT R0, R133, 0x8880, RZ ;  /* 0x0000888085007816 */ /* 0x020fca00000000ff */
[----:B------:R-:W-:-:S07]  /*4b40*/  IMAD R3, R0, R123, RZ ;  /* 0x0000007b00037224 */ /* 0x000fce00078e02ff */
.L_x_159:
[----:B------:R-:W-:Y:S05]  /*4b50*/  BSYNC B1 ;  /* 0x0000000000017941 */ /* 0x000fea0003800000 */
.L_x_158:
[----:B---3--:R-:W-:Y:S01]  /*4b60*/  @!P5 IMAD R13, R84, R122, R3 ;  /* 0x0000007a540dd224 */ /* 0x008fe200078e0203 */
[----:B------:R-:W-:Y:S04]  /*4b70*/  BSSY B1, `(.L_x_160) ;  /* 0x0000006000017945 */ /* 0x000fe80003800000 */
[----:B------:R3:W-:Y:S01]  /*4b80*/  @!P5 STG.E.U8 desc[UR36][R4.64+0x78], R13 ;  /* 0x0000780d0400d986 */ /* 0x0007e2000c101124 */
[----:B------:R-:W-:Y:S05]  /*4b90*/  @P2 BRA `(.L_x_161) ;  /* 0x00000000000c2947 */ /* 0x000fea0003800000 */
[----:B------:R-:W5:Y:S02]  /*4ba0*/  LDG.E.U8 R133, desc[UR36][R8.64+0x79] ;  /* 0x0000792408857981 */ /* 0x000f64000c1e1100 */
[----:B-----5:R-:W-:-:S05]  /*4bb0*/  PRMT R0, R133, 0x8880, RZ ;  /* 0x0000888085007816 */ /* 0x020fca00000000ff */
[----:B------:R-:W-:-:S07]  /*4bc0*/  IMAD R3, R0, R123, RZ ;  /* 0x0000007b00037224 */ /* 0x000fce00078e02ff */
.L_x_161:
[----:B------:R-:W-:Y:S05]  /*4bd0*/  BSYNC B1 ;  /* 0x0000000000017941 */ /* 0x000fea0003800000 */
.L_x_160:
        /* <DEDUP_REMOVED lines=11> */
.L_x_163:
[----:B------:R-:W-:Y:S05]  /*4c90*/  BSYNC B1 ;  /* 0x0000000000017941 */ /* 0x000fea0003800000 */
.L_x_162:
[----:B---3--:R-:W-:Y:S01]  /*4ca0*/  @!P4 IMAD R13, R86, R122, R3 ;  /* 0x0000007a560dc224 */ /* 0x008fe200078e0203 */
[----:B------:R-:W-:Y:S04]  /*4cb0*/  BSSY B1, `(.L_x_164) ;  /* 0x0000006000017945 */ /* 0x000fe80003800000 */
[----:B------:R3:W-:Y:S01]  /*4cc0*/  @!P4 STG.E.U8 desc[UR36][R6.64+0x78], R13 ;  /* 0x0000780d0600c986 */ /* 0x0007e2000c101124 */
[----:B------:R-:W-:Y:S05]  /*4cd0*/  @P3 BRA `(.L_x_165) ;  /* 0x00000000000c3947 */ /* 0x000fea0003800000 */
[----:B------:R-:W5:Y:S02]  /*4ce0*/  LDG.E.U8 R133, desc[UR36][R10.64+0x79] ;  /* 0x000079240a857981 */ /* 0x000f64000c1e1100 */
[----:B-----5:R-:W-:-:S05]  /*4cf0*/  PRMT R0, R133, 0x8880, RZ ;  /* 0x0000888085007816 */ /* 0x020fca00000000ff */
[----:B------:R-:W-:-:S07]  /*4d00*/  IMAD R3, R0, R123, RZ ;  /* 0x0000007b00037224 */ /* 0x000fce00078e02ff */
.L_x_165:
[----:B------:R-:W-:Y:S05]  /*4d10*/  BSYNC B1 ;  /* 0x0000000000017941 */ /* 0x000fea0003800000 */
.L_x_164:
[----:B------:R-:W-:Y:S01]  /*4d20*/  @!P3 IMAD R87, R87, R122, R3 ;  /* 0x0000007a5757b224 */ /* 0x000fe200078e0203 */
[----:B------:R-:W-:Y:S04]  /*4d30*/  BSSY B1, `(.L_x_166) ;  /* 0x0000006000017945 */ /* 0x000fe80003800000 */
[----:B------:R0:W-:Y:S01]  /*4d40*/  @!P3 STG.E.U8 desc[UR36][R6.64+0x79], R87 ;  /* 0x000079570600b986 */ /* 0x0001e2000c101124 */
[----:B------:R-:W-:Y:S05]  /*4d50*/  @P5 BRA `(.L_x_167) ;  /* 0x00000000000c5947 */ /* 0x000fea0003800000 */
[----:B------:R-:W5:Y:S02]  /*4d60*/  LDG.E.U8 R133, desc[UR36][R8.64+0x80] ;  /* 0x0000802408857981 */ /* 0x000f64000c1e1100 */
[----:B-----5:R-:W-:-:S05]  /*4d70*/  PRMT R0, R133, 0x8880, RZ ;  /* 0x0000888085007816 */ /* 0x020fca00000000ff */
[----:B------:R-:W-:-:S07]  /*4d80*/  IMAD R3, R0, R123, RZ ;  /* 0x0000007b00037224 */ /* 0x000fce00078e02ff */
.L_x_167:
[----:B------:R-:W-:Y:S05]  /*4d90*/  BSYNC B1 ;  /* 0x0000000000017941 */ /* 0x000fea0003800000 */
.L_x_166:
[----:B---3--:R-:W-:Y:S01]  /*4da0*/  @!P5 IMAD R13, R88, R122, R3 ;  /* 0x0000007a580dd224 */ /* 0x008fe200078e0203 */
[----:B------:R-:W-:Y:S04]  /*4db0*/  BSSY B1, `(.L_x_168) ;  /* 0x0000006000017945 */ /* 0x000fe80003800000 */
[----:B------:R3:W-:Y:S01]  /*4dc0*/  @!P5 STG.E.U8 desc[UR36][R4.64+0x80], R13 ;  /* 0x0000800d0400d986 */ /* 0x0007e2000c101124 */
[----:B------:R-:W-:Y:S05]  /*4dd0*/  @P2 BRA `(.L_x_169) ;  /* 0x00000000000c2947 */ /* 0x000fea0003800000 */
[----:B------:R-:W5:Y:S02]  /*4de0*/  LDG.E.U8 R133, desc[UR36][R8.64+0x81] ;  /* 0x0000812408857981 */ /* 0x000f64000c1e1100 */
[----:B-----5:R-:W-:-:S05]  /*4df0*/  PRMT R0, R133, 0x8880, RZ ;  /* 0x0000888085007816 */ /* 0x020fca00000000ff */
[----:B------:R-:W-:-:S07]  /*4e00*/  IMAD R3, R0, R123, RZ ;  /* 0x0000007b00037224 */ /* 0x000fce00078e02ff */
.L_x_169:
[----:B------:R-:W-:Y:S05]  /*4e10*/  BSYNC B1 ;  /* 0x0000000000017941 */ /* 0x000fea0003800000 */
.L_x_168:
        /* <DEDUP_REMOVED lines=11> */
.L_x_171:
[----:B------:R-:W-:Y:S05]  /*4ed0*/  BSYNC B1 ;  /* 0x0000000000017941 */ /* 0x000fea0003800000 */
.L_x_170:
[----:B---3--:R-:W-:Y:S01]  /*4ee0*/  @!P4 IMAD R13, R90, R122, R3 ;  /* 0x0000007a5a0dc224 */ /* 0x008fe200078e0203 */
[----:B------:R-:W-:Y:S04]  /*4ef0*/  BSSY B1, `(.L_x_172) ;  /* 0x0000006000017945 */ /* 0x000fe80003800000 */
[----:B------:R3:W-:Y:S01]  /*4f00*/  @!P4 STG.E.U8 desc[UR36][R6.64+0x80], R13 ;  /* 0x0000800d0600c986 */ /* 0x0007e2000c101124 */
[----:B------:R-:W-:Y:S05]  /*4f10*/  @P3 BRA `(.L_x_173) ;  /* 0x00000000000c3947 */ /* 0x000fea0003800000 */
[----:B------:R-:W5:Y:S02]  /*4f20*/  LDG.E.U8 R133, desc[UR36][R10.64+0x81] ;  /* 0x000081240a857981 */ /* 0x000f64000c1e1100 */
[----:B-----5:R-:W-:-:S05]  /*4f30*/  PRMT R0, R133, 0x8880, RZ ;  /* 0x0000888085007816 */ /* 0x020fca00000000ff */
[----:B------:R-:W-:-:S07]  /*4f40*/  IMAD R3, R0, R123, RZ ;  /* 0x0000007b00037224 */ /* 0x000fce00078e02ff */
.L_x_173:
[----:B------:R-:W-:Y:S05]  /*4f50*/  BSYNC B1 ;  /* 0x0000000000017941 */ /* 0x000fea0003800000 */
.L_x_172:
[----:B------:R-:W-:Y:S01]  /*4f60*/  @!P3 IMAD R91, R91, R122, R3 ;  /* 0x0000007a5b5bb224 */ /* 0x000fe200078e0203 */
[----:B------:R-:W-:Y:S04]  /*4f70*/  BSSY B1, `(.L_x_174) ;  /* 0x0000006000017945 */ /* 0x000fe80003800000 */
[----:B------:R0:W-:Y:S01]  /*4f80*/  @!P3 STG.E.U8 desc[UR36][R6.64+0x81], R91 ;  /* 0x0000815b0600b986 */ /* 0x0001e2000c101124 */
[----:B------:R-:W-:Y:S05]  /*4f90*/  @P5 BRA `(.L_x_175) ;  /* 0x00000000000c5947 */ /* 0x000fea0003800000 */
[----:B------:R-:W5:Y:S02]  /*4fa0*/  LDG.E.U8 R133, desc[UR36][R8.64+0x88] ;  /* 0x0000882408857981 */ /* 0x000f64000c1e1100 */
[----:B-----5:R-:W-:-:S05]  /*4fb0*/  PRMT R0, R133, 0x8880, RZ ;  /* 0x0000888085007816 */ /* 0x020fca00000000ff */
[----:B------:R-:W-:-:S07]  /*4fc0*/  IMAD R3, R0, R123, RZ ;  /* 0x0000007b00037224 */ /* 0x000fce00078e02ff */
.L_x_175:
[----:B------:R-:W-:Y:S05]  /*4fd0*/  BSYNC B1 ;  /* 0x0000000000017941 */ /* 0x000fea0003800000 */
.L_x_174:
[----:B---3--:R-:W-:Y:S01]  /*4fe0*/  @!P5 IMAD R13, R92, R122, R3 ;  /* 0x0000007a5c0dd224 */ /* 0x008fe200078e0203 */
[----:B------:R-:W-:Y:S04]  /*4ff0*/  BSSY B1, `(.L_x_176) ;  /* 0x0000006000017945 */ /* 0x000fe80003800000 */
[----:B------:R3:W-:Y:S01]  /*5000*/  @!P5 STG.E.U8 desc[UR36][R4.64+0x88], R13 ;  /* 0x0000880d0400d986 */ /* 0x0007e2000c101124 */
[----:B------:R-:W-:Y:S05]  /*5010*/  @P2 BRA `(.L_x_177) ;  /* 0x00000000000c2947 */ /* 0x000fea0003800000 */
[----:B------:R-:W5:Y:S02]  /*5020*/  LDG.E.U8 R133, desc[UR36][R8.64+0x89] ;  /* 0x0000892408857981 */ /* 0x000f64000c1e1100 */
[----:B-----5:R-:W-:-:S05]  /*5030*/  PRMT R0, R133, 0x8880, RZ ;  /* 0x0000888085007816 */ /* 0x020fca00000000ff */
[----:B------:R-:W-:-:S07]  /*5040*/  IMAD R3, R0, R123, RZ ;  /* 0x0000007b00037224 */ /* 0x000fce00078e02ff */
.L_x_177:
[----:B------:R-:W-:Y:S05]  /*5050*/  BSYNC B1 ;  /* 0x0000000000017941 */ /* 0x000fea0003800000 */
.L_x_176:
        /* <DEDUP_REMOVED lines=11> */
.L_x_179:
[----:B------:R-:W-:Y:S05]  /*5110*/  BSYNC B1 ;  /* 0x0000000000017941 */ /* 0x000fea0003800000 */
.L_x_178:
[----:B---3--:R-:W-:Y:S01]  /*5120*/  @!P4 IMAD R13, R94, R122, R3 ;  /* 0x0000007a5e0dc224 */ /* 0x008fe200078e0203 */
[----:B------:R-:W-:Y:S04]  /*5130*/  BSSY B1, `(.L_x_180) ;  /* 0x0000006000017945 */ /* 0x000fe80003800000 */
[----:B------:R3:W-:Y:S01]  /*5140*/  @!P4 STG.E.U8 desc[UR36][R6.64+0x88], R13 ;  /* 0x0000880d0600c986 */ /* 0x0007e2000c101124 */
[----:B------:R-:W-:Y:S05]  /*5150*/  @P3 BRA `(.L_x_181) ;  /* 0x00000000000c3947 */ /* 0x000fea0003800000 */
[----:B------:R-:W5:Y:S02]  /*5160*/  LDG.E.U8 R133, desc[UR36][R10.64+0x89] ;  /* 0x000089240a857981 */ /* 0x000f64000c1e1100 */
[----:B-----5:R-:W-:-:S05]  /*5170*/  PRMT R0, R133, 0x8880, RZ ;  /* 0x0000888085007816 */ /* 0x020fca00000000ff */
[----:B------:R-:W-:-:S07]  /*5180*/  IMAD R3, R0, R123, RZ ;  /* 0x0000007b00037224 */ /* 0x000fce00078e02ff */
.L_x_181:
[----:B------:R-:W-:Y:S05]  /*5190*/  BSYNC B1 ;  /* 0x0000000000017941 */ /* 0x000fea0003800000 */
.L_x_180:
[----:B------:R-:W-:Y:S01]  /*51a0*/  @!P3 IMAD R95, R95, R122, R3 ;  /* 0x0000007a5f5fb224 */ /* 0x000fe200078e0203 */
[----:B------:R-:W-:Y:S04]  /*51b0*/  BSSY B1, `(.L_x_182) ;  /* 0x0000006000017945 */ /* 0x000fe80003800000 */
[----:B------:R0:W-:Y:S01]  /*51c0*/  @!P3 STG.E.U8 desc[UR36][R6.64+0x89], R95 ;  /* 0x0000895f0600b986 */ /* 0x0001e2000c101124 */
[----:B------:R-:W-:Y:S05]  /*51d0*/  @P5 BRA `(.L_x_183) ;  /* 0x00000000000c5947 */ /* 0x000fea0003800000 */
[----:B------:R-:W5:Y:S02]  /*51e0*/  LDG.E.U8 R133, desc[UR36][R8.64+0x90] ;  /* 0x0000902408857981 */ /* 0x000f64000c1e1100 */
[----:B-----5:R-:W-:-:S05]  /*51f0*/  PRMT R0, R133, 0x8880, RZ ;  /* 0x0000888085007816 */ /* 0x020fca00000000ff */
[----:B------:R-:W-:-:S07]  /*5200*/  IMAD R3, R0, R123, RZ ;  /* 0x0000007b00037224 */ /* 0x000fce00078e02ff */
.L_x_183:
[----:B------:R-:W-:Y:S05]  /*5210*/  BSYNC B1 ;  /* 0x0000000000017941 */ /* 0x000fea0003800000 */
.L_x_182:
[----:B---3--:R-:W-:Y:S01]  /*5220*/  @!P5 IMAD R13, R96, R122, R3 ;  /* 0x0000007a600dd224 */ /* 0x008fe200078e0203 */
[----:B------:R-:W-:Y:S04]  /*5230*/  BSSY B1, `(.L_x_184) ;  /* 0x0000006000017945 */ /* 0x000fe80003800000 */
[----:B------:R3:W-:Y:S01]  /*5240*/  @!P5 STG.E.U8 desc[UR36][R4.64+0x90], R13 ;  /* 0x0000900d0400d986 */ /* 0x0007e2000c101124 */
[----:B------:R-:W-:Y:S05]  /*5250*/  @P2 BRA `(.L_x_185) ;  /* 0x00000000000c2947 */ /* 0x000fea0003800000 */
[----:B------:R-:W5:Y:S02]  /*5260*/  LDG.E.U8 R133, desc[UR36][R8.64+0x91] ;  /* 0x0000912408857981 */ /* 0x000f64000c1e1100 */
[----:B-----5:R-:W-:-:S05]  /*5270*/  PRMT R0, R133, 0x8880, RZ ;  /* 0x0000888085007816 */ /* 0x020fca00000000ff */
[----:B------:R-:W-:-:S07]  /*5280*/  IMAD R3, R0, R123, RZ ;  /* 0x0000007b00037224 */ /* 0x000fce00078e02ff */
.L_x_185:
[----:B------:R-:W-:Y:S05]  /*5290*/  BSYNC B1 ;  /* 0x0000000000017941 */ /* 0x000fea0003800000 */
.L_x_184:
        /* <DEDUP_REMOVED lines=11> */
.L_x_187:
[----:B------:R-:W-:Y:S05]  /*5350*/  BSYNC B1 ;  /* 0x0000000000017941 */ /* 0x000fea0003800000 */
.L_x_186:
[----:B---3--:R-:W-:Y:S01]  /*5360*/  @!P4 IMAD R13, R98, R122, R3 ;  /* 0x0000007a620dc224 */ /* 0x008fe200078e0203 */
[----:B------:R-:W-:Y:S04]  /*5370*/  BSSY B1, `(.L_x_188) ;  /* 0x0000006000017945 */ /* 0x000fe80003800000 */
[----:B------:R3:W-:Y:S01]  /*5380*/  @!P4 STG.E.U8 desc[UR36][R6.64+0x90], R13 ;  /* 0x0000900d0600c986 */ /* 0x0007e2000c101124 */
[----:B------:R-:W-:Y:S05]  /*5390*/  @P3 BRA `(.L_x_189) ;  /* 0x00000000000c3947 */ /* 0x000fea0003800000 */
[----:B------:R-:W5:Y:S02]  /*53a0*/  LDG.E.U8 R133, desc[UR36][R10.64+0x91] ;  /* 0x000091240a857981 */ /* 0x000f64000c1e1100 */
[----:B-----5:R-:W-:-:S05]  /*53b0*/  PRMT R0, R133, 0x8880, RZ ;  /* 0x0000888085007816 */ /* 0x020fca00000000ff */
[----:B------:R-:W-:-:S07]  /*53c0*/  IMAD R3, R0, R123, RZ ;  /* 0x0000007b00037224 */ /* 0x000fce00078e02ff */
.L_x_189:
[----:B------:R-:W-:Y:S05]  /*53d0*/  BSYNC B1 ;  /* 0x0000000000017941 */ /* 0x000fea0003800000 */
.L_x_188:
[----:B------:R-:W-:Y:S01]  /*53e0*/  @!P3 IMAD R99, R99, R122, R3 ;  /* 0x0000007a6363b224 */ /* 0x000fe200078e0203 */
[----:B------:R-:W-:Y:S04]  /*53f0*/  BSSY B1, `(.L_x_190) ;  /* 0x0000006000017945 */ /* 0x000fe80003800000 */
[----:B------:R0:W-:Y:S01]  /*5400*/  @!P3 STG.E.U8 desc[UR36][R6.64+0x91], R99 ;  /* 0x000091630600b986 */ /* 0x0001e2000c101124 */
[----:B------:R-:W-:Y:S05]  /*5410*/  @P5 BRA `(.L_x_191) ;  /* 0x00000000000c5947 */ /* 0x000fea0003800000 */
[----:B------:R-:W5:Y:S02]  /*5420*/  LDG.E.U8 R133, desc[UR36][R8.64+0x98] ;  /* 0x0000982408857981 */ /* 0x000f64000c1e1100 */
[----:B-----5:R-:W-:-:S05]  /*5430*/  PRMT R0, R133, 0x8880, RZ ;  /* 0x0000888085007816 */ /* 0x020fca00000000ff */
[----:B------:R-:W-:-:S07]  /*5440*/  IMAD R3, R0, R123, RZ ;  /* 0x0000007b00037224 */ /* 0x000fce00078e02ff */
.L_x_191:
[----:B------:R-:W-:Y:S05]  /*5450*/  BSYNC B1 ;  /* 0x0000000000017941 */ /* 0x000fea0003800000 */
.L_x_190:
[----:B---3--:R-:W-:Y:S01]  /*5460*/  @!P5 IMAD R13, R100, R122, R3 ;  /* 0x0000007a640dd224 */ /* 0x008fe200078e0203 */
[----:B------:R-:W-:Y:S04]  /*5470*/  BSSY B1, `(.L_x_192) ;  /* 0x0000006000017945 */ /* 0x000fe80003800000 */
[----:B------:R3:W-:Y:S01]  /*5480*/  @!P5 STG.E.U8 desc[UR36][R4.64+0x98], R13 ;  /* 0x0000980d0400d986 */ /* 0x0007e2000c101124 */
[----:B------:R-:W-:Y:S05]  /*5490*/  @P2 BRA `(.L_x_193) ;  /* 0x00000000000c2947 */ /* 0x000fea0003800000 */
[----:B------:R-:W5:Y:S02]  /*54a0*/  LDG.E.U8 R133, desc[UR36][R8.64+0x99] ;  /* 0x0000992408857981 */ /* 0x000f64000c1e1100 */
[----:B-----5:R-:W-:-:S05]  /*54b0*/  PRMT R0, R133, 0x8880, RZ ;  /* 0x0000888085007816 */ /* 0x020fca00000000ff */
[----:B------:R-:W-:-:S07]  /*54c0*/  IMAD R3, R0, R123, RZ ;  /* 0x0000007b00037224 */ /* 0x000fce00078e02ff */
.L_x_193:
[----:B------:R-:W-:Y:S05]  /*54d0*/  BSYNC B1 ;  /* 0x0000000000017941 */ /* 0x000fea0003800000 */
.L_x_192:
        /* <DEDUP_REMOVED lines=11> */
.L_x_195:
[----:B------:R-:W-:Y:S05]  /*5590*/  BSYNC B1 ;  /* 0x0000000000017941 */ /* 0x000fea0003800000 */
.L_x_194:
[----:B---3--:R-:W-:Y:S01]  /*55a0*/  @!P4 IMAD R13, R102, R122, R3 ;  /* 0x0000007a660dc224 */ /* 0x008fe200078e0203 */
[----:B------:R-:W-:Y:S04]  /*55b0*/  BSSY B1, `(.L_x_196) ;  /* 0x0000006000017945 */ /* 0x000fe80003800000 */
[----:B------:R3:W-:Y:S01]  /*55c0*/  @!P4 STG.E.U8 desc[UR36][R6.64+0x98], R13 ;  /* 0x0000980d0600c986 */ /* 0x0007e2000c101124 */
[----:B------:R-:W-:Y:S05]  /*55d0*/  @P3 BRA `(.L_x_197) ;  /* 0x00000000000c3947 */ /* 0x000fea0003800000 */
[----:B------:R-:W5:Y:S02]  /*55e0*/  LDG.E.U8 R133, desc[UR36][R10.64+0x99] ;  /* 0x000099240a857981 */ /* 0x000f64000c1e1100 */
[----:B-----5:R-:W-:-:S05]  /*55f0*/  PRMT R0, R133, 0x8880, RZ ;  /* 0x0000888085007816 */ /* 0x020fca00000000ff */
[----:B------:R-:W-:-:S07]  /*5600*/  IMAD R3, R0, R123, RZ ;  /* 0x0000007b00037224 */ /* 0x000fce00078e02ff */
.L_x_197:
[----:B------:R-:W-:Y:S05]  /*5610*/  BSYNC B1 ;  /* 0x0000000000017941 */ /* 0x000fea0003800000 */
.L_x_196:
[----:B------:R-:W-:Y:S01]  /*5620*/  @!P3 IMAD R103, R103, R122, R3 ;  /* 0x0000007a6767b224 */ /* 0x000fe200078e0203 */
[----:B------:R-:W-:Y:S04]  /*5630*/  BSSY B1, `(.L_x_198) ;  /* 0x0000006000017945 */ /* 0x000fe80003800000 */
[----:B------:R0:W-:Y:S01]  /*5640*/  @!P3 STG.E.U8 desc[UR36][R6.64+0x99], R103 ;  /* 0x000099670600b986 */ /* 0x0001e2000c101124 */
[----:B------:R-:W-:Y:S05]  /*5650*/  @P5 BRA `(.L_x_199) ;  /* 0x00000000000c5947 */ /* 0x000fea0003800000 */
[----:B------:R-:W5:Y:S02]  /*5660*/  LDG.E.U8 R133, desc[UR36][R8.64+0xa0] ;  /* 0x0000a02408857981 */ /* 0x000f64000c1e1100 */
[----:B-----5:R-:W-:-:S05]  /*5670*/  PRMT R0, R133, 0x8880, RZ ;  /* 0x0000888085007816 */ /* 0x020fca00000000ff */
[----:B------:R-:W-:-:S07]  /*5680*/  IMAD R3, R0, R123, RZ ;  /* 0x0000007b00037224 */ /* 0x000fce00078e02ff */
.L_x_199:
[----:B------:R-:W-:Y:S05]  /*5690*/  BSYNC B1 ;  /* 0x0000000000017941 */ /* 0x000fea0003800000 */
.L_x_198:
[----:B---3--:R-:W-:Y:S01]  /*56a0*/  @!P5 IMAD R13, R104, R122, R3 ;  /* 0x0000007a680dd224 */ /* 0x008fe200078e0203 */
[----:B------:R-:W-:Y:S04]  /*56b0*/  BSSY B1, `(.L_x_200) ;  /* 0x0000006000017945 */ /* 0x000fe80003800000 */
[----:B------:R3:W-:Y:S01]  /*56c0*/  @!P5 STG.E.U8 desc[UR36][R4.64+0xa0], R13 ;  /* 0x0000a00d0400d986 */ /* 0x0007e2000c101124 */
[----:B------:R-:W-:Y:S05]  /*56d0*/  @P2 BRA `(.L_x_201) ;  /* 0x00000000000c2947 */ /* 0x000fea0003800000 */
[----:B------:R-:W5:Y:S02]  /*56e0*/  LDG.E.U8 R133, desc[UR36][R8.64+0xa1] ;  /* 0x0000a12408857981 */ /* 0x000f64000c1e1100 */
[----:B-----5:R-:W-:-:S05]  /*56f0*/  PRMT R0, R133, 0x8880, RZ ;  /* 0x0000888085007816 */ /* 0x020fca00000000ff */
[----:B------:R-:W-:-:S07]  /*5700*/  IMAD R3, R0, R123, RZ ;  /* 0x0000007b00037224 */ /* 0x000fce00078e02ff */
.L_x_201:
[----:B------:R-:W-:Y:S05]  /*5710*/  BSYNC B1 ;  /* 0x0000000000017941 */ /* 0x000fea0003800000 */
.L_x_200:
        /* <DEDUP_REMOVED lines=11> */
.L_x_203:
[----:B------:R-:W-:Y:S05]  /*57d0*/  BSYNC B1 ;  /* 0x0000000000017941 */ /* 0x000fea0003800000 */
.L_x_202:
[----:B---3--:R-:W-:Y:S01]  /*57e0*/  @!P4 IMAD R13, R106, R122, R3 ;  /* 0x0000007a6a0dc224 */ /* 0x008fe200078e0203 */
[----:B------:R-:W-:Y:S04]  /*57f0*/  BSSY B1, `(.L_x_204) ;  /* 0x0000006000017945 */ /* 0x000fe80003800000 */
[----:B------:R3:W-:Y:S01]  /*5800*/  @!P4 STG.E.U8 desc[UR36][R6.64+0xa0], R13 ;  /* 0x0000a00d0600c986 */ /* 0x0007e2000c101124 */
[----:B------:R-:W-:Y:S05]  /*5810*/  @P3 BRA `(.L_x_205) ;  /* 0x00000000000c3947 */ /* 0x000fea0003800000 */
[----:B------:R-:W5:Y:S02]  /*5820*/  LDG.E.U8 R133, desc[UR36][R10.64+0xa1] ;  /* 0x0000a1240a857981 */ /* 0x000f64000c1e1100 */
[----:B-----5:R-:W-:-:S05]  /*5830*/  PRMT R0, R133, 0x8880, RZ ;  /* 0x0000888085007816 */ /* 0x020fca00000000ff */
[----:B------:R-:W-:-:S07]  /*5840*/  IMAD R3, R0, R123, RZ ;  /* 0x0000007b00037224 */ /* 0x000fce00078e02ff */
.L_x_205:
[----:B------:R-:W-:Y:S05]  /*5850*/  BSYNC B1 ;  /* 0x0000000000017941 */ /* 0x000fea0003800000 */
.L_x_204:
[----:B------:R-:W-:Y:S01]  /*5860*/  @!P3 IMAD R107, R107, R122, R3 ;  /* 0x0000007a6b6bb224 */ /* 0x000fe200078e0203 */
[----:B------:R-:W-:Y:S04]  /*5870*/  BSSY B1, `(.L_x_206) ;  /* 0x0000006000017945 */ /* 0x000fe80003800000 */
[----:B------:R0:W-:Y:S01]  /*5880*/  @!P3 STG.E.U8 desc[UR36][R6.64+0xa1], R107 ;  /* 0x0000a16b0600b986 */ /* 0x0001e2000c101124 */
[----:B------:R-:W-:Y:S05]  /*5890*/  @P5 BRA `(.L_x_207) ;  /* 0x00000000000c5947 */ /* 0x000fea0003800000 */
[----:B------:R-:W5:Y:S02]  /*58a0*/  LDG.E.U8 R133, desc[UR36][R8.64+0xa8] ;  /* 0x0000a82408857981 */ /* 0x000f64000c1e1100 */
[----:B-----5:R-:W-:-:S05]  /*58b0*/  PRMT R0, R133, 0x8880, RZ ;  /* 0x0000888085007816 */ /* 0x020fca00000000ff */
[----:B------:R-:W-:-:S07]  /*58c0*/  IMAD R3, R0, R123, RZ ;  /* 0x0000007b00037224 */ /* 0x000fce00078e02ff */
.L_x_207:
[----:B------:R-:W-:Y:S05]  /*58d0*/  BSYNC B1 ;  /* 0x0000000000017941 */ /* 0x000fea0003800000 */
.L_x_206:
[----:B---3--:R-:W-:Y:S01]  /*58e0*/  @!P5 IMAD R13, R108, R122, R3 ;  /* 0x0000007a6c0dd224 */ /* 0x008fe200078e0203 */
[----:B------:R-:W-:Y:S04]  /*58f0*/  BSSY B1, `(.L_x_208) ;  /* 0x0000006000017945 */ /* 0x000fe80003800000 */
[----:B------:R3:W-:Y:S01]  /*5900*/  @!P5 STG.E.U8 desc[UR36][R4.64+0xa8], R13 ;  /* 0x0000a80d0400d986 */ /* 0x0007e2000c101124 */
[----:B------:R-:W-:Y:S05]  /*5910*/  @P2 BRA `(.L_x_209) ;  /* 0x00000000000c2947 */ /* 0x000fea0003800000 */
[----:B------:R-:W5:Y:S02]  /*5920*/  LDG.E.U8 R133, desc[UR36][R8.64+0xa9] ;  /* 0x0000a92408857981 */ /* 0x000f64000c1e1100 */
[----:B-----5:R-:W-:-:S05]  /*5930*/  PRMT R0, R133, 0x8880, RZ ;  /* 0x0000888085007816 */ /* 0x020fca00000000ff */
[----:B------:R-:W-:-:S07]  /*5940*/  IMAD R3, R0, R123, RZ ;  /* 0x0000007b00037224 */ /* 0x000fce00078e02ff */
.L_x_209:
[----:B------:R-:W-:Y:S05]  /*5950*/  BSYNC B1 ;  /* 0x0000000000017941 */ /* 0x000fea0003800000 */
.L_x_208:
        /* <DEDUP_REMOVED lines=11> */
.L_x_211:
[----:B------:R-:W-:Y:S05]  /*5a10*/  BSYNC B1 ;  /* 0x0000000000017941 */ /* 0x000fea0003800000 */
.L_x_210:
[----:B---3--:R-:W-:Y:S01]  /*5a20*/  @!P4 IMAD R13, R110, R122, R3 ;  /* 0x0000007a6e0dc224 */ /* 0x008fe200078e0203 */
[----:B------:R-:W-:Y:S04]  /*5a30*/  BSSY B1, `(.L_x_212) ;  /* 0x0000006000017945 */ /* 0x000fe80003800000 */
[----:B------:R3:W-:Y:S01]  /*5a40*/  @!P4 STG.E.U8 desc[UR36][R6.64+0xa8], R13 ;  /* 0x0000a80d0600c986 */ /* 0x0007e2000c101124 */
[----:B------:R-:W-:Y:S05]  /*5a50*/  @P3 BRA `(.L_x_213) ;  /* 0x00000000000c3947 */ /* 0x000fea0003800000 */
[----:B------:R-:W5:Y:S02]  /*5a60*/  LDG.E.U8 R133, desc[UR36][R10.64+0xa9] ;  /* 0x0000a9240a857981 */ /* 0x000f64000c1e1100 */
[----:B-----5:R-:W-:-:S05]  /*5a70*/  PRMT R0, R133, 0x8880, RZ ;  /* 0x0000888085007816 */ /* 0x020fca00000000ff */
[----:B------:R-:W-:-:S07]  /*5a80*/  IMAD R3, R0, R123, RZ ;  /* 0x0000007b00037224 */ /* 0x000fce00078e02ff */
.L_x_213:
[----:B------:R-:W-:Y:S05]  /*5a90*/  BSYNC B1 ;  /* 0x0000000000017941 */ /* 0x000fea0003800000 */
.L_x_212:
[----:B------:R-:W-:Y:S01]  /*5aa0*/  @!P3 IMAD R111, R111, R122, R3 ;  /* 0x0000007a6f6fb224 */ /* 0x000fe200078e0203 */
[----:B------:R-:W-:Y:S04]  /*5ab0*/  BSSY B1, `(.L_x_214) ;  /* 0x0000006000017945 */ /* 0x000fe80003800000 */
[----:B------:R0:W-:Y:S01]  /*5ac0*/  @!P3 STG.E.U8 desc[UR36][R6.64+0xa9], R111 ;  /* 0x0000a96f0600b986 */ /* 0x0001e2000c101124 */
[----:B------:R-:W-:Y:S05]  /*5ad0*/  @P5 BRA `(.L_x_215) ;  /* 0x00000000000c5947 */ /* 0x000fea0003800000 */
[----:B------:R-:W5:Y:S02]  /*5ae0*/  LDG.E.U8 R133, desc[UR36][R8.64+0xb0] ;  /* 0x0000b02408857981 */ /* 0x000f64000c1e1100 */
[----:B-----5:R-:W-:-:S05]  /*5af0*/  PRMT R0, R133, 0x8880, RZ ;  /* 0x0000888085007816 */ /* 0x020fca00000000ff */
[----:B------:R-:W-:-:S07]  /*5b00*/  IMAD R3, R0, R123, RZ ;  /* 0x0000007b00037224 */ /* 0x000fce00078e02ff */
.L_x_215:
[----:B------:R-:W-:Y:S05]  /*5b10*/  BSYNC B1 ;  /* 0x0000000000017941 */ /* 0x000fea0003800000 */
.L_x_214:
[----:B---3--:R-:W-:Y:S01]  /*5b20*/  @!P5 IMAD R13, R112, R122, R3 ;  /* 0x0000007a700dd224 */ /* 0x008fe200078e0203 */
[----:B------:R-:W-:Y:S04]  /*5b30*/  BSSY B1, `(.L_x_216) ;  /* 0x0000006000017945 */ /* 0x000fe80003800000 */
[----:B------:R3:W-:Y:S01]  /*5b40*/  @!P5 STG.E.U8 desc[UR36][R4.64+0xb0], R13 ;  /* 0x0000b00d0400d986 */ /* 0x0007e2000c101124 */
[----:B------:R-:W-:Y:S05]  /*5b50*/  @P2 BRA `(.L_x_217) ;  /* 0x00000000000c2947 */ /* 0x000fea0003800000 */
[----:B------:R-:W5:Y:S02]  /*5b60*/  LDG.E.U8 R133, desc[UR36][R8.64+0xb1] ;  /* 0x0000b12408857981 */ /* 0x000f64000c1e1100 */
[----:B-----5:R-:W-:-:S05]  /*5b70*/  PRMT R0, R133, 0x8880, RZ ;  /* 0x0000888085007816 */ /* 0x020fca00000000ff */
[----:B------:R-:W-:-:S07]  /*5b80*/  IMAD R3, R0, R123, RZ ;  /* 0x0000007b00037224 */ /* 0x000fce00078e02ff */
.L_x_217:
[----:B------:R-:W-:Y:S05]  /*5b90*/  BSYNC B1 ;  /* 0x0000000000017941 */ /* 0x000fea0003800000 */
.L_x_216:
[----:B------:R-:W-:Y:S01]  /*5ba0*/  ISETP.LT.OR P4, PT, R19, 0xb1, !P0 ;  /* 0x000000b11300780c */ /* 0x000fe20004781670 */
[----:B------:R-:W-:Y:S01]  /*5bb0*/  @!P2 IMAD R113, R113, R122, R3 ;  /* 0x0000007a7171a224 */ /* 0x000fe200078e0203 */
[----:B------:R-:W-:Y:S01]  /*5bc0*/  BSSY B1, `(.L_x_218) ;  /* 0x000000a000017945 */ /* 0x000fe20003800000 */
[C---:B------:R-:W-:Y:S02]  /*5bd0*/  ISETP.LT.OR P3, PT, R19.reuse, 0xb2, !P0 ;  /* 0x000000b21300780c */ /* 0x040fe40004761670 */
[C---:B------:R-:W-:Y:S01]  /*5be0*/  ISETP.LT.OR P5, PT, R19.reuse, 0xb9, !P0 ;  /* 0x000000b91300780c */ /* 0x040fe200047a1670 */
[----:B------:R0:W-:Y:S01]  /*5bf0*/  @!P2 STG.E.U8 desc[UR36][R4.64+0xb1], R113 ;  /* 0x0000b1710400a986 */ /* 0x0001e2000c101124 */
[C---:B------:R-:W-:Y:S02]  /*5c00*/  ISETP.LT.OR P2, PT, R19.reuse, 0xb9, !P1 ;  /* 0x000000b91300780c */ /* 0x040fe40004f41670 */
[----:B------:R-:W-:-:S04]  /*5c10*/  ISETP.LT.OR P1, PT, R19, 0xba, !P1 ;  /* 0x000000ba1300780c */ /* 0x000fc80004f21670 */
[----:B------:R-:W-:Y:S09]  /*5c20*/  @P4 BRA `(.L_x_219) ;  /* 0x00000000000c4947 */ /* 0x000ff20003800000 */
[----:B------:R-:W5:Y:S02]  /*5c30*/  LDG.E.U8 R133, desc[UR36][R10.64+0xb0] ;  /* 0x0000b0240a857981 */ /* 0x000f64000c1e1100 */
[----:B-----5:R-:W-:-:S05]  /*5c40*/  PRMT R0, R133, 0x8880, RZ ;  /* 0x0000888085007816 */ /* 0x020fca00000000ff */
[----:B------:R-:W-:-:S07]  /*5c50*/  IMAD R3, R0, R123, RZ ;  /* 0x0000007b00037224 */ /* 0x000fce00078e02ff */
.L_x_219:
[----:B------:R-:W-:Y:S05]  /*5c60*/  BSYNC B1 ;  /* 0x0000000000017941 */ /* 0x000fea0003800000 */
.L_x_218:
[----:B---3--:R-:W-:Y:S01]  /*5c70*/  @!P4 IMAD R13, R114, R122, R3 ;  /* 0x0000007a720dc224 */ /* 0x008fe200078e0203 */
[----:B------:R-:W-:Y:S04]  /*5c80*/  BSSY B1, `(.L_x_220) ;  /* 0x0000006000017945 */ /* 0x000fe80003800000 */
[----:B------:R3:W-:Y:S01]  /*5c90*/  @!P4 STG.E.U8 desc[UR36][R6.64+0xb0], R13 ;  /* 0x0000b00d0600c986 */ /* 0x0007e2000c101124 */
[----:B------:R-:W-:Y:S05]  /*5ca0*/  @P3 BRA `(.L_x_221) ;  /* 0x00000000000c3947 */ /* 0x000fea0003800000 */
[----:B------:R-:W5:Y:S02]  /*5cb0*/  LDG.E.U8 R133, desc[UR36][R10.64+0xb1] ;  /* 0x0000b1240a857981 */ /* 0x000f64000c1e1100 */
[----:B-----5:R-:W-:-:S05]  /*5cc0*/  PRMT R0, R133, 0x8880, RZ ;  /* 0x0000888085007816 */ /* 0x020fca00000000ff */
[----:B------:R-:W-:-:S07]  /*5cd0*/  IMAD R3, R0, R123, RZ ;  /* 0x0000007b00037224 */ /* 0x000fce00078e02ff */
.L_x_221:
[----:B------:R-:W-:Y:S05]  /*5ce0*/  BSYNC B1 ;  /* 0x0000000000017941 */ /* 0x000fea0003800000 */
.L_x_220:
[----:B------:R-:W-:Y:S01]  /*5cf0*/  @!P3 IMAD R115, R115, R122, R3 ;  /* 0x0000007a7373b224 */ /* 0x000fe200078e0203 */
[----:B------:R-:W-:Y:S04]  /*5d00*/  BSSY B1, `(.L_x_222) ;  /* 0x0000006000017945 */ /* 0x000fe80003800000 */
[----:B------:R0:W-:Y:S01]  /*5d10*/  @!P3 STG.E.U8 desc[UR36][R6.64+0xb1], R115 ;  /* 0x0000b1730600b986 */ /* 0x0001e2000c101124 */
[----:B------:R-:W-:Y:S05]  /*5d20*/  @P2 BRA `(.L_x_223) ;  /* 0x00000000000c2947 */ /* 0x000fea0003800000 */
[----:B------:R-:W5:Y:S02]  /*5d30*/  LDG.E.U8 R133, desc[UR36][R8.64+0xb8] ;  /* 0x0000b82408857981 */ /* 0x000f64000c1e1100 */
[----:B-----5:R-:W-:-:S05]  /*5d40*/  PRMT R0, R133, 0x8880, RZ ;  /* 0x0000888085007816 */ /* 0x020fca00000000ff */
[----:B------:R-:W-:-:S07]  /*5d50*/  IMAD R3, R0, R123, RZ ;  /* 0x0000007b00037224 */ /* 0x000fce00078e02ff */
.L_x_223:
[----:B------:R-:W-:Y:S05]  /*5d60*/  BSYNC B1 ;  /* 0x0000000000017941 */ /* 0x000fea0003800000 */
.L_x_222:
[----:B---3--:R-:W-:Y:S01]  /*5d70*/  @!P2 IMAD R13, R116, R122, R3 ;  /* 0x0000007a740da224 */ /* 0x008fe200078e0203 */
[----:B------:R-:W-:Y:S04]  /*5d80*/  BSSY B1, `(.L_x_224) ;  /* 0x0000006000017945 */ /* 0x000fe80003800000 */
[----:B------:R3:W-:Y:S01]  /*5d90*/  @!P2 STG.E.U8 desc[UR36][R4.64+0xb8], R13 ;  /* 0x0000b80d0400a986 */ /* 0x0007e2000c101124 */
[----:B------:R-:W-:Y:S05]  /*5da0*/  @P1 BRA `(.L_x_225) ;  /* 0x00000000000c1947 */ /* 0x000fea0003800000 */
[----:B------:R-:W5:Y:S02]  /*5db0*/  LDG.E.U8 R133, desc[UR36][R8.64+0xb9] ;  /* 0x0000b92408857981 */ /* 0x000f64000c1e1100 */
[----:B-----5:R-:W-:-:S05]  /*5dc0*/  PRMT R0, R133, 0x8880, RZ ;  /* 0x0000888085007816 */ /* 0x020fca00000000ff */
[----:B------:R-:W-:-:S07]  /*5dd0*/  IMAD R3, R0, R123, RZ ;  /* 0x0000007b00037224 */ /* 0x000fce00078e02ff */
.L_x_225:
[----:B------:R-:W-:Y:S05]  /*5de0*/  BSYNC B1 ;  /* 0x0000000000017941 */ /* 0x000fea0003800000 */
.L_x_224:
[----:B------:R-:W-:Y:S01]  /*5df0*/  @!P1 IMAD R117, R117, R122, R3 ;  /* 0x0000007a75759224 */ /* 0x000fe200078e0203 */
[----:B------:R-:W-:Y:S04]  /*5e00*/  BSSY B1, `(.L_x_226) ;  /* 0x0000006000017945 */ /* 0x000fe80003800000 */
[----:B------:R0:W-:Y:S01]  /*5e10*/  @!P1 STG.E.U8 desc[UR36][R4.64+0xb9], R117 ;  /* 0x0000b97504009986 */ /* 0x0001e2000c101124 */
[----:B------:R-:W-:Y:S05]  /*5e20*/  @P5 BRA `(.L_x_227) ;  /* 0x00000000000c5947 */ /* 0x000fea0003800000 */
[----:B------:R-:W5:Y:S02]  /*5e30*/  LDG.E.U8 R133, desc[UR36][R10.64+0xb8] ;  /* 0x0000b8240a857981 */ /* 0x000f64000c1e1100 */
[----:B-----5:R-:W-:-:S05]  /*5e40*/  PRMT R0, R133, 0x8880, RZ ;  /* 0x0000888085007816 */ /* 0x020fca00000000ff */
[----:B------:R-:W-:-:S07]  /*5e50*/  IMAD R3, R0, R123, RZ ;  /* 0x0000007b00037224 */ /* 0x000fce00078e02ff */
.L_x_227:
[----:B------:R-:W-:Y:S05]  /*5e60*/  BSYNC B1 ;  /* 0x0000000000017941 */ /* 0x000fea0003800000 */
.L_x_226:
[----:B0123--:R-:W-:Y:S01]  /*5e70*/  @!P5 IMAD R5, R118, R122, R3 ;  /* 0x0000007a7605d224 */ /* 0x00ffe200078e0203 */
[----:B------:R-:W-:Y:S01]  /*5e80*/  ISETP.LT.OR P0, PT, R19, 0xba, !P0 ;  /* 0x000000ba1300780c */ /* 0x000fe20004701670 */
[----:B------:R-:W-:Y:S03]  /*5e90*/  BSSY B1, `(.L_x_228) ;  /* 0x0000006000017945 */ /* 0x000fe60003800000 */
[----:B------:R0:W-:Y:S09]  /*5ea0*/  @!P5 STG.E.U8 desc[UR36][R6.64+0xb8], R5 ;  /* 0x0000b8050600d986 */ /* 0x0001f2000c101124 */
[----:B------:R-:W-:Y:S05]  /*5eb0*/  @P0 BRA `(.L_x_229) ;  /* 0x00000000000c0947 */ /* 0x000fea0003800000 */
[----:B------:R-:W2:Y:S02]  /*5ec0*/  LDG.E.U8 R133, desc[UR36][R10.64+0xb9] ;  /* 0x0000b9240a857981 */ /* 0x000ea4000c1e1100 */
[----:B--2---:R-:W-:-:S05]  /*5ed0*/  PRMT R0, R133, 0x8880, RZ ;  /* 0x0000888085007816 */ /* 0x004fca00000000ff */
[----:B------:R-:W-:-:S07]  /*5ee0*/  IMAD R3, R0, R123, RZ ;  /* 0x0000007b00037224 */ /* 0x000fce00078e02ff */
.L_x_229:
[----:B------:R-:W-:Y:S05]  /*5ef0*/  BSYNC B1 ;  /* 0x0000000000017941 */ /* 0x000fea0003800000 */
.L_x_228:
[----:B------:R-:W-:Y:S01]  /*5f00*/  IMAD R3, R119, R122, R3 ;  /* 0x0000007a77037224 */ /* 0x000fe200078e0203 */
[----:B------:R-:W-:Y:S06]  /*5f10*/  @P0 BRA `(.L_x_230) ;  /* 0x0000001000900947 */ /* 0x000fec0003800000 */
[----:B------:R1:W-:Y:S01]  /*5f20*/  STG.E.U8 desc[UR36][R6.64+0xb9], R3 ;  /* 0x0000b90306007986 */ /* 0x0003e2000c101124 */
[----:B------:R-:W-:Y:S05]  /*5f30*/  BRA `(.L_x_230) ;  /* 0x0000001000887947 */ /* 0x000fea0003800000 */
.L_x_37:
[C---:B------:R-:W-:Y:S02]  /*5f40*/  ISETP.GE.AND P1, PT, R20.reuse, 0x1, PT ;  /* 0x000000011400780c */ /* 0x040fe40003f26270 */
[----:B------:R-:W-:Y:S02]  /*5f50*/  ISETP.GE.AND P0, PT, R20, 0x9, PT ;  /* 0x000000091400780c */ /* 0x000fe40003f06270 */
[C---:B------:R-:W-:Y:S02]  /*5f60*/  ISETP.LT.OR P4, PT, R19.reuse, 0x1, !P1 ;  /* 0x000000011300780c */ /* 0x040fe40004f81670 */
[C---:B------:R-:W-:Y:S02]  /*5f70*/  ISETP.LT.OR P3, PT, R19.reuse, 0x2, !P1 ;  /* 0x000000021300780c */ /* 0x040fe40004f61670 */
[C---:B------:R-:W-:Y:S02]  /*5f80*/  ISETP.LT.OR P2, PT, R19.reuse, 0x1, !P0 ;  /* 0x000000011300780c */ /* 0x040fe40004741670 */
[----:B------:R-:W-:-:S07]  /*5f90*/  ISETP.LT.OR P5, PT, R19, 0x2, !P0 ;  /* 0x000000021300780c */ /* 0x000fce00047a1670 */
[-C--:B------:R-:W-:Y:S02]  /*5fa0*/  @!P4 IMAD R3, R24, R122.reuse, RZ ;  /* 0x0000007a1803c224 */ /* 0x080fe400078e02ff */
[-C--:B------:R-:W-:Y:S02]  /*5fb0*/  @!P3 IMAD R25, R25, R122.reuse, RZ ;  /* 0x0000007a1919b224 */ /* 0x080fe400078e02ff */
[-C--:B------:R-:W-:Y:S01]  /*5fc0*/  @!P2 IMAD R9, R26, R122.reuse, RZ ;  /* 0x0000007a1a09a224 */ /* 0x080fe200078e02ff */
[----:B------:R0:W-:Y:S01]  /*5fd0*/  @!P4 STG.E.U8 desc[UR36][R4.64], R3 ;  /* 0x000000030400c986 */ /* 0x0001e2000c101124 */
[----:B------:R-:W-:Y:S01]  /*5fe0*/  ISETP.LT.OR P4, PT, R19, 0x9, !P1 ;  /* 0x000000091300780c */ /* 0x000fe20004f81670 */
[----:B------:R-:W-:Y:S02]  /*5ff0*/  @!P5 IMAD R27, R27, R122, RZ ;  /* 0x0000007a1b1bd224 */ /* 0x000fe400078e02ff */
[----:B------:R-:W-:Y:S01]  /*6000*/  @!P3 STG.E.U8 desc[UR36][R4.64+0x1], R25 ;  /* 0x000001190400b986 */ /* 0x000fe2000c101124 */
[----:B------:R-:W-:-:S03]  /*6010*/  ISETP.LT.OR P3, PT, R19, 0xa, !P1 ;  /* 0x0000000a1300780c */ /* 0x000fc60004f61670 */
[----:B------:R1:W-:Y:S01]  /*6020*/  @!P2 STG.E.U8 desc[UR36][R6.64], R9 ;  /* 0x000000090600a986 */ /* 0x0003e2000c101124 */
[----:B------:R-:W-:-:S03]  /*6030*/  ISETP.LT.OR P2, PT, R19, 0x9, !P0 ;  /* 0x000000091300780c */ /* 0x000fc60004741670 */
[----:B------:R-:W-:Y:S01]  /*6040*/  @!P5 STG.E.U8 desc[UR36][R6.64+0x1], R27 ;  /* 0x0000011b0600d986 */ /* 0x000fe2000c101124 */
[----:B------:R-:W-:Y:S01]  /*6050*/  ISETP.LT.OR P5, PT, R19, 0xa, !P0 ;  /* 0x0000000a1300780c */ /* 0x000fe200047a1670 */
[----:B------:R-:W-:-:S04]  /*6060*/  @!P4 IMAD R11, R28, R122, RZ ;  /* 0x0000007a1c0bc224 */ /* 0x000fc800078e02ff */
[-C--:B------:R-:W-:Y:S01]  /*6070*/  @!P3 IMAD R29, R29, R122.reuse, RZ ;  /* 0x0000007a1d1db224 */ /* 0x080fe200078e02ff */
[----:B------:R-:W-:Y:S01]  /*6080*/  @!P4 STG.E.U8 desc[UR36][R4.64+0x8], R11 ;  /* 0x0000080b0400c986 */ /* 0x000fe2000c101124 */
[C---:B------:R-:W-:Y:S02]  /*6090*/  ISETP.LT.OR P4, PT, R19.reuse, 0x11, !P1 ;  /* 0x000000111300780c */ /* 0x040fe40004f81670 */
[-C--:B0-----:R-:W-:Y:S01]  /*60a0*/  @!P2 IMAD R3, R30, R122.reuse, RZ ;  /* 0x0000007a1e03a224 */ /* 0x081fe200078e02ff */
[----:B------:R-:W-:Y:S01]  /*60b0*/  @!P3 STG.E.U8 desc[UR36][R4.64+0x9], R29 ;  /* 0x0000091d0400b986 */ /* 0x000fe2000c101124 */
[----:B------:R-:W-:Y:S02]  /*60c0*/  ISETP.LT.OR P3, PT, R19, 0x12, !P1 ;  /* 0x000000121300780c */ /* 0x000fe40004f61670 */
[----:B------:R-:W-:Y:S01]  /*60d0*/  @!P5 IMAD R31, R31, R122, RZ ;  /* 0x0000007a1f1fd224 */ /* 0x000fe200078e02ff */
[----:B------:R0:W-:Y:S01]  /*60e0*/  @!P2 STG.E.U8 desc[UR36][R6.64+0x8], R3 ;  /* 0x000008030600a986 */ /* 0x0001e2000c101124 */
[----:B------:R-:W-:-:S03]  /*60f0*/  ISETP.LT.OR P2, PT, R19, 0x11, !P0 ;  /* 0x000000111300780c */ /* 0x000fc60004741670 */
[----:B------:R-:W-:Y:S01]  /*6100*/  @!P5 STG.E.U8 desc[UR36][R6.64+0x9], R31 ;  /* 0x0000091f0600d986 */ /* 0x000fe2000c101124 */
[----:B------:R-:W-:Y:S01]  /*6110*/  ISETP.LT.OR P5, PT, R19, 0x12, !P0 ;  /* 0x000000121300780c */ /* 0x000fe200047a1670 */
[----:B-1----:R-:W-:-:S04]  /*6120*/  @!P4 IMAD R9, R32, R122, RZ ;  /* 0x0000007a2009c224 */ /* 0x002fc800078e02ff */
        /* <DEDUP_REMOVED lines=205> */
[----:B------:R1:W-:Y:S01]  /*6e00*/  @!P4 STG.E.U8 desc[UR36][R4.64+0x98], R11 ;  /* 0x0000980b0400c986 */ /* 0x0003e2000c101124 */
        /* <DEDUP_REMOVED lines=13> */
[-C--:B-1----:R-:W-:Y:S01]  /*6ee0*/  @!P2 IMAD R11, R106, R122.reuse, RZ ;  /* 0x0000007a6a0ba224 */ /* 0x082fe200078e02ff */
[----:B------:R-:W-:Y:S01]  /*6ef0*/  @!P3 STG.E.U8 desc[UR36][R4.64+0xa1], R105 ;  /* 0x0000a1690400b986 */ /* 0x000fe2000c101124 */
[----:B------:R-:W-:Y:S02]  /*6f00*/  ISETP.LT.OR P3, PT, R19, 0xaa, !P1 ;  /* 0x000000aa1300780c */ /* 0x000fe40004f61670 */
[----:B------:R-:W-:Y:S01]  /*6f10*/  @!P5 IMAD R107, R107, R122, RZ ;  /* 0x0000007a6b6bd224 */ /* 0x000fe200078e02ff */
[----:B------:R1:W-:Y:S01]  /*6f20*/  @!P2 STG.E.U8 desc[UR36][R6.64+0xa0], R11 ;  /* 0x0000a00b0600a986 */ /* 0x0003e2000c101124 */
[----:B------:R-:W-:-:S03]  /*6f30*/  ISETP.LT.OR P2, PT, R19, 0xa9, !P0 ;  /* 0x000000a91300780c */ /* 0x000fc60004741670 */
[----:B------:R-:W-:Y:S01]  /*6f40*/  @!P5 STG.E.U8 desc[UR36][R6.64+0xa1], R107 ;  /* 0x0000a16b0600d986 */ /* 0x000fe2000c101124 */
[----:B------:R-:W-:Y:S01]  /*6f50*/  ISETP.LT.OR P5, PT, R19, 0xaa, !P0 ;  /* 0x000000aa1300780c */ /* 0x000fe200047a1670 */
[----:B0-----:R-:W-:-:S04]  /*6f60*/  @!P4 IMAD R3, R108, R122, RZ ;  /* 0x0000007a6c03c224 */ /* 0x001fc800078e02ff */
[-C--:B------:R-:W-:Y:S01]  /*6f70*/  @!P3 IMAD R109, R109, R122.reuse, RZ ;  /* 0x0000007a6d6db224 */ /* 0x080fe200078e02ff */
[----:B------:R0:W-:Y:S01]  /*6f80*/  @!P4 STG.E.U8 desc[UR36][R4.64+0xa8], R3 ;  /* 0x0000a8030400c986 */ /* 0x0001e2000c101124 */
[C---:B------:R-:W-:Y:S02]  /*6f90*/  ISETP.LT.OR P4, PT, R19.reuse, 0xb2, !P1 ;  /* 0x000000b21300780c */ /* 0x040fe40004f81670 */
[-C--:B--2---:R-:W-:Y:S01]  /*6fa0*/  @!P2 IMAD R9, R110, R122.reuse, RZ ;  /* 0x0000007a6e09a224 */ /* 0x084fe200078e02ff */
[----:B------:R-:W-:Y:S01]  /*6fb0*/  @!P3 STG.E.U8 desc[UR36][R4.64+0xa9], R109 ;  /* 0x0000a96d0400b986 */ /* 0x000fe2000c101124 */
[----:B------:R-:W-:Y:S02]  /*6fc0*/  ISETP.LT.OR P3, PT, R19, 0xb1, !P1 ;  /* 0x000000b11300780c */ /* 0x000fe40004f61670 */
[----:B------:R-:W-:Y:S01]  /*6fd0*/  @!P5 IMAD R111, R111, R122, RZ ;  /* 0x0000007a6f6fd224 */ /* 0x000fe200078e02ff */
[----:B------:R-:W-:Y:S01]  /*6fe0*/  @!P2 STG.E.U8 desc[UR36][R6.64+0xa8], R9 ;  /* 0x0000a8090600a986 */ /* 0x000fe2000c101124 */
[----:B------:R-:W-:-:S03]  /*6ff0*/  ISETP.LT.OR P2, PT, R19, 0xb1, !P0 ;  /* 0x000000b11300780c */ /* 0x000fc60004741670 */
[----:B------:R-:W-:Y:S01]  /*7000*/  @!P5 STG.E.U8 desc[UR36][R6.64+0xa9], R111 ;  /* 0x0000a96f0600d986 */ /* 0x000fe2000c101124 */
[----:B------:R-:W-:Y:S01]  /*7010*/  ISETP.LT.OR P5, PT, R19, 0xb9, !P0 ;  /* 0x000000b91300780c */ /* 0x000fe200047a1670 */
[----:B------:R-:W-:-:S04]  /*7020*/  @!P4 IMAD R113, R113, R122, RZ ;  /* 0x0000007a7171c224 */ /* 0x000fc800078e02ff */
[-C--:B-1----:R-:W-:Y:S01]  /*7030*/  @!P3 IMAD R11, R112, R122.reuse, RZ ;  /* 0x0000007a700bb224 */ /* 0x082fe200078e02ff */
[----:B------:R-:W-:Y:S01]  /*7040*/  @!P4 STG.E.U8 desc[UR36][R4.64+0xb1], R113 ;  /* 0x0000b1710400c986 */ /* 0x000fe2000c101124 */
[C---:B------:R-:W-:Y:S02]  /*7050*/  ISETP.LT.OR P4, PT, R19.reuse, 0xb2, !P0 ;  /* 0x000000b21300780c */ /* 0x040fe40004781670 */
[C---:B------:R-:W-:Y:S01]  /*7060*/  ISETP.LT.OR P0, PT, R19.reuse, 0xba, !P0 ;  /* 0x000000ba1300780c */ /* 0x040fe20004701670 */
[----:B------:R1:W-:Y:S01]  /*7070*/  @!P3 STG.E.U8 desc[UR36][R4.64+0xb0], R11 ;  /* 0x0000b00b0400b986 */ /* 0x0003e2000c101124 */
[C---:B------:R-:W-:Y:S01]  /*7080*/  ISETP.LT.OR P3, PT, R19.reuse, 0xb9, !P1 ;  /* 0x000000b91300780c */ /* 0x040fe20004f61670 */
[----:B0-----:R-:W-:Y:S01]  /*7090*/  @!P2 IMAD R3, R114, R122, RZ ;  /* 0x0000007a7203a224 */ /* 0x001fe200078e02ff */
[----:B------:R-:W-:-:S04]  /*70a0*/  ISETP.LT.OR P1, PT, R19, 0xba, !P1 ;  /* 0x000000ba1300780c */ /* 0x000fc80004f21670 */
[----:B------:R2:W-:Y:S03]  /*70b0*/  @!P2 STG.E.U8 desc[UR36][R6.64+0xb0], R3 ;  /* 0x0000b0030600a986 */ /* 0x0005e6000c101124 */
[-C--:B------:R-:W-:Y:S02]  /*70c0*/  @!P4 IMAD R115, R115, R122.reuse, RZ ;  /* 0x0000007a7373c224 */ /* 0x080fe400078e02ff */
[-C--:B-1----:R-:W-:Y:S02]  /*70d0*/  @!P5 IMAD R11, R118, R122.reuse, RZ ;  /* 0x0000007a760bd224 */ /* 0x082fe400078e02ff */
[-C--:B------:R-:W-:Y:S01]  /*70e0*/  @!P3 IMAD R9, R116, R122.reuse, RZ ;  /* 0x0000007a7409b224 */ /* 0x080fe200078e02ff */
[----:B------:R2:W-:Y:S01]  /*70f0*/  @!P4 STG.E.U8 desc[UR36][R6.64+0xb1], R115 ;  /* 0x0000b1730600c986 */ /* 0x0005e2000c101124 */
[-C--:B------:R-:W-:Y:S02]  /*7100*/  @!P1 IMAD R117, R117, R122.reuse, RZ ;  /* 0x0000007a75759224 */ /* 0x080fe400078e02ff */
[----:B------:R-:W-:Y:S01]  /*7110*/  @!P0 IMAD R119, R119, R122, RZ ;  /* 0x0000007a77778224 */ /* 0x000fe200078e02ff */
[----:B------:R2:W-:Y:S04]  /*7120*/  @!P3 STG.E.U8 desc[UR36][R4.64+0xb8], R9 ;  /* 0x0000b8090400b986 */ /* 0x0005e8000c101124 */
[----:B------:R2:W-:Y:S04]  /*7130*/  @!P1 STG.E.U8 desc[UR36][R4.64+0xb9], R117 ;  /* 0x0000b97504009986 */ /* 0x0005e8000c101124 */
[----:B------:R2:W-:Y:S04]  /*7140*/  @!P5 STG.E.U8 desc[UR36][R6.64+0xb8], R11 ;  /* 0x0000b80b0600d986 */ /* 0x0005e8000c101124 */
[----:B------:R2:W-:Y:S02]  /*7150*/  @!P0 STG.E.U8 desc[UR36][R6.64+0xb9], R119 ;  /* 0x0000b97706008986 */ /* 0x0005e4000c101124 */
.L_x_230:
[----:B------:R-:W-:Y:S05]  /*7160*/  BSYNC B0 ;  /* 0x0000000000007941 */ /* 0x000fea0003800000 */
.L_x_36:
[----:B0-2---:R-:W2:Y:S01]  /*7170*/  LDL.64 R4, [R1] ;  /* 0x0000000001047983 */ /* 0x005ea20000100a00 */
[----:B------:R-:W-:Y:S01]  /*7180*/  ULDC.64 UR4, c[0x0][0x650] ;  /* 0x0001940000047ab9 */ /* 0x000fe20000000a00 */
[----:B------:R-:W-:Y:S02]  /*7190*/  IMAD.U32 R0, RZ, RZ, UR44 ;  /* 0x0000002cff007e24 */ /* 0x000fe4000f8e00ff */
[----:B------:R-:W-:Y:S02]  /*71a0*/  IMAD.MOV.U32 R22, RZ, RZ, -0x1 ;  /* 0xffffffffff167424 */ /* 0x000fe400078e00ff */
[----:B------:R0:W-:Y:S01]  /*71b0*/  SYNCS.ARRIVE.TRANS64.A1T0 RZ, [R0+UR46], RZ ;  /* 0x000000ff00ff79a7 */ /* 0x0001e2000810002e */
[----:B------:R-:W-:Y:S02]  /*71c0*/  IMAD.MOV.U32 R19, RZ, RZ, -0x1 ;  /* 0xffffffffff137424 */ /* 0x000fe400078e00ff */
[----:B------:R-:W-:Y:S01]  /*71d0*/  IMAD.MOV.U32 R18, RZ, RZ, -0x1 ;  /* 0xffffffffff127424 */ /* 0x000fe200078e00ff */
[----:B0-----:R-:W-:-:S02]  /*71e0*/  PRMT R0, RZ, 0x7610, R0 ;  /* 0x00007610ff007816 */ /* 0x001fc40000000000 */
[----:B--2---:R-:W-:-:S05]  /*71f0*/  LEA R16, P0, R4, R16, 0x1 ;  /* 0x0000001004107211 */ /* 0x004fca00078008ff */
[----:B------:R-:W-:Y:S01]  /*7200*/  IMAD.X R17, R130, 0x1, R17, P0 ;  /* 0x0000000182117824 */ /* 0x000fe200000e0611 */
[----:B------:R-:W-:-:S04]  /*7210*/  ISETP.GE.U32.AND P0, PT, R16, UR4, PT ;  /* 0x0000000410007c0c */ /* 0x000fc8000bf06070 */
[----:B------:R-:W-:-:S13]  /*7220*/  ISETP.GE.U32.AND.EX P0, PT, R17, UR5, PT, P0 ;  /* 0x0000000511007c0c */ /* 0x000fda000bf06100 */
[----:B------:R-:W-:Y:S05]  /*7230*/  @P0 BRA `(.L_x_231) ;  /* 0x0000000400500947 */ /* 0x000fea0003800000 */
[----:B------:R-:W0:Y:S01]  /*7240*/  LDC.64 R10, c[0x0][0x628] ;  /* 0x00018a00ff0a7b82 */ /* 0x000e220000000a00 */
[----:B------:R-:W2:Y:S01]  /*7250*/  S2R R19, SR_CTAID.X ;  /* 0x0000000000137919 */ /* 0x000ea20000002500 */
[----:B------:R-:W-:Y:S02]  /*7260*/  IMAD.MOV.U32 R8, RZ, RZ, R16 ;  /* 0x000000ffff087224 */ /* 0x000fe400078e0010 */
[----:B------:R-:W-:Y:S01]  /*7270*/  IMAD.MOV.U32 R9, RZ, RZ, R17 ;  /* 0x000000ffff097224 */ /* 0x000fe200078e0011 */
[----:B------:R-:W3:Y:S03]  /*7280*/  S2R R20, SR_CTAID.Y ;  /* 0x0000000000147919 */ /* 0x000ee60000002600 */
[----:B------:R-:W1:Y:S08]  /*7290*/  LDC R0, c[0x0][0x630] ;  /* 0x00018c00ff007b82 */ /* 0x000e700000000800 */
[----:B------:R-:W1:Y:S01]  /*72a0*/  LDC.64 R14, c[0x0][0x620] ;  /* 0x00018800ff0e7b82 */ /* 0x000e620000000a00 */
[----:B0-----:R-:W-:-:S04]  /*72b0*/  ISETP.NE.U32.AND P0, PT, R10, RZ, PT ;  /* 0x000000ff0a00720c */ /* 0x001fc80003f05070 */
[----:B------:R-:W-:-:S13]  /*72c0*/  ISETP.NE.AND.EX P0, PT, R11, RZ, PT, P0 ;  /* 0x000000ff0b00720c */ /* 0x000fda0003f05300 */
[----:B-123--:R-:W-:Y:S05]  /*72d0*/  @!P0 BRA `(.L_x_232) ;  /* 0x0000000000288947 */ /* 0x00efea0003800000 */
[----:B------:R-:W0:Y:S02]  /*72e0*/  LDC R3, c[0x0][0x634] ;  /* 0x00018d00ff037b82 */ /* 0x000e240000000800 */
[----:B0-----:R-:W-:-:S05]  /*72f0*/  IADD3 R3, P0, R16, R3, RZ ;  /* 0x0000000310037210 */ /* 0x001fca0007f1e0ff */
[----:B------:R-:W-:-:S04]  /*7300*/  IMAD.X R13, RZ, RZ, R17, P0 ;  /* 0x000000ffff0d7224 */ /* 0x000fc800000e0611 */
[----:B------:R-:W-:-:S04]  /*7310*/  IMAD.WIDE.U32 R4, R13, R10, RZ ;  /* 0x0000000a0d047225 */ /* 0x000fc800078e00ff */
[----:B----4-:R-:W-:-:S04]  /*7320*/  IMAD.WIDE.U32 R6, P0, R3, R11, R4 ;  /* 0x0000000b03067225 */ /* 0x010fc80007800004 */
[----:B------:R-:W-:-:S04]  /*7330*/  IMAD.WIDE.U32 R4, R3, R10, RZ ;  /* 0x0000000a03047225 */ /* 0x000fc800078e00ff */
[----:B------:R-:W-:Y:S01]  /*7340*/  IMAD.X R9, RZ, RZ, RZ, P0 ;  /* 0x000000ffff097224 */ /* 0x000fe200000e06ff */
[----:B------:R-:W-:Y:S01]  /*7350*/  IADD3 RZ, P0, R5, R6, RZ ;  /* 0x0000000605ff7210 */ /* 0x000fe20007f1e0ff */
[----:B------:R-:W-:-:S04]  /*7360*/  IMAD.MOV.U32 R8, RZ, RZ, R7 ;  /* 0x000000ffff087224 */ /* 0x000fc800078e0007 */
[----:B------:R-:W-:-:S08]  /*7370*/  IMAD.WIDE.U32.X R8, R13, R11, R8, P0 ;  /* 0x0000000b0d087225 */ /* 0x000fd000000e0408 */
.L_x_232:
[-CC-:B------:R-:W-:Y:S01]  /*7380*/  SHF.R.U64 R18, R8, R0.reuse, R9.reuse ;  /* 0x0000000008127219 */ /* 0x180fe20000001209 */
[----:B------:R-:W0:Y:S01]  /*7390*/  LDC.64 R24, c[0x0][0x640] ;  /* 0x00019000ff187b82 */ /* 0x000e220000000a00 */
[----:B------:R-:W-:Y:S01]  /*73a0*/  SHF.R.U32.HI R0, RZ, R0, R9 ;  /* 0x00000000ff007219 */ /* 0x000fe20000011609 */
[----:B------:R-:W-:Y:S01]  /*73b0*/  ULDC UR4, c[0x0][0x150] ;  /* 0x0000540000047ab9 */ /* 0x000fe20000000800 */
[----:B------:R-:W-:Y:S02]  /*73c0*/  IADD3 R3, P0, RZ, -R18, RZ ;  /* 0x80000012ff037210 */ /* 0x000fe40007f1e0ff */
[----:B----4-:R-:W-:-:S03]  /*73d0*/  I2FP.F32.U32 R7, R19 ;  /* 0x0000001300077245 */ /* 0x010fc60000201000 */
[----:B------:R-:W1:Y:S01]  /*73e0*/  LDC R6, c[0x0][0x618] ;  /* 0x00018600ff067b82 */ /* 0x000e620000000800 */
[----:B------:R-:W-:Y:S02]  /*73f0*/  IMAD.X R5, RZ, RZ, ~R0, P0 ;  /* 0x000000ffff057224 */ /* 0x000fe400000e0e00 */
[----:B------:R-:W-:Y:S01]  /*7400*/  FMUL R7, R7, UR4 ;  /* 0x0000000407077c20 */ /* 0x000fe20008400000 */
[----:B------:R-:W-:Y:S01]  /*7410*/  ULDC UR4, c[0x0][0x154] ;  /* 0x0000550000047ab9 */ /* 0x000fe20000000800 */
[-C--:B------:R-:W-:Y:S02]  /*7420*/  IMAD R0, R5, R14.reuse, RZ ;  /* 0x0000000e05007224 */ /* 0x080fe400078e02ff */
[C---:B------:R-:W-:Y:S01]  /*7430*/  IMAD.WIDE.U32 R4, R3.reuse, R14, R16 ;  /* 0x0000000e03047225 */ /* 0x040fe200078e0010 */
[----:B------:R-:W2:Y:S01]  /*7440*/  LDC R8, c[0x0][0x608] ;  /* 0x00018200ff087b82 */ /* 0x000ea20000000800 */
[----:B------:R-:W3:Y:S02]  /*7450*/  F2I.U32.TRUNC.NTZ R7, R7 ;  /* 0x0000000700077305 */ /* 0x000ee4000020f000 */
[----:B------:R-:W-:-:S04]  /*7460*/  IMAD R3, R3, R15, R0 ;  /* 0x0000000f03037224 */ /* 0x000fc800078e0200 */
[----:B------:R-:W-:Y:S01]  /*7470*/  IMAD.IADD R3, R5, 0x1, R3 ;  /* 0x0000000105037824 */ /* 0x000fe200078e0203 */
[----:B------:R-:W4:Y:S01]  /*7480*/  LDC R22, c[0x0][0x658] ;  /* 0x00019600ff167b82 */ /* 0x000f220000000800 */
[----:B------:R-:W-:Y:S02]  /*7490*/  I2FP.F32.U32 R5, R20 ;  /* 0x0000001400057245 */ /* 0x000fe40000201000 */
[----:B0-----:R-:W-:-:S04]  /*74a0*/  ISETP.NE.U32.AND P0, PT, R24, RZ, PT ;  /* 0x000000ff1800720c */ /* 0x001fc80003f05070 */
[----:B------:R-:W-:Y:S01]  /*74b0*/  ISETP.NE.AND.EX P0, PT, R25, RZ, PT, P0 ;  /* 0x000000ff1900720c */ /* 0x000fe20003f05300 */
[----:B------:R-:W0:Y:S01]  /*74c0*/  LDC R0, c[0x0][0x144] ;  /* 0x00005100ff007b82 */ /* 0x000e220000000800 */
[-C--:B-1----:R-:W-:Y:S01]  /*74d0*/  SHF.R.U64 R10, R4, R6.reuse, R3 ;  /* 0x00000006040a7219 */ /* 0x082fe20000001203 */
[----:B---3--:R-:W-:Y:S01]  /*74e0*/  IMAD.MOV R7, RZ, RZ, -R7 ;  /* 0x000000ffff077224 */ /* 0x008fe200078e0a07 */
[----:B------:R-:W-:Y:S01]  /*74f0*/  SHF.R.U32.HI R3, RZ, R6, R3 ;  /* 0x00000006ff037219 */ /* 0x000fe20000011603 */
[----:B------:R-:W-:-:S04]  /*7500*/  FMUL R6, R5, UR4 ;  /* 0x0000000405067c20 */ /* 0x000fc80008400000 */
[----:B------:R-:W1:Y:S01]  /*7510*/  LDC R15, c[0x0][0x148] ;  /* 0x00005200ff0f7b82 */ /* 0x000e620000000800 */
[----:B------:R3:W0:Y:S01]  /*7520*/  F2I.U32.TRUNC.NTZ R14, R6 ;  /* 0x00000006000e7305 */ /* 0x000622000020f000 */
[-CC-:B--2---:R-:W-:Y:S02]  /*7530*/  SHF.R.U64 R12, R10, R8.reuse, R3.reuse ;  /* 0x000000080a0c7219 */ /* 0x184fe40000001203 */
[----:B------:R-:W-:-:S04]  /*7540*/  SHF.R.U32.HI R3, RZ, R8, R3 ;  /* 0x00000008ff037219 */ /* 0x000fc80000011603 */
[----:B------:R-:W2:Y:S01]  /*7550*/  LDC R21, c[0x0][0x600] ;  /* 0x00018000ff157b82 */ /* 0x000ea20000000800 */
[-CC-:B----4-:R-:W-:Y:S02]  /*7560*/  SHF.R.U64 R13, R12, R22.reuse, R3.reuse ;  /* 0x000000160c0d7219 */ /* 0x190fe40000001203 */
[----:B------:R-:W-:-:S03]  /*7570*/  SHF.R.U32.HI R5, RZ, R22, R3 ;  /* 0x00000016ff057219 */ /* 0x000fc60000011603 */
[----:B------:R-:W-:Y:S02]  /*7580*/  IMAD.MOV.U32 R4, RZ, RZ, R13 ;  /* 0x000000ffff047224 */ /* 0x000fe400078e000d */
[----:B------:R-:W4:Y:S01]  /*7590*/  LDC R26, c[0x0][0x648] ;  /* 0x00019200ff1a7b82 */ /* 0x000f220000000800 */
[----:B0-----:R-:W-:-:S07]  /*75a0*/  IMAD R22, R0, R7, R19 ;  /* 0x0000000700167224 */ /* 0x001fce00078e0213 */
[----:B------:R-:W0:Y:S08]  /*75b0*/  LDC R27, c[0x0][0x638] ;  /* 0x00018e00ff1b7b82 */ /* 0x000e300000000800 */
[----:B------:R-:W0:Y:S01]  /*75c0*/  LDC R28, c[0x0][0x610] ;  /* 0x00018400ff1c7b82 */ /* 0x000e220000000800 */
[----:B-1-3--:R-:W-:Y:S05]  /*75d0*/  @!P0 BRA `(.L_x_233) ;  /* 0x0000000000288947 */ /* 0x00afea0003800000 */
[----:B------:R-:W1:Y:S02]  /*75e0*/  LDC R0, c[0x0][0x64c] ;  /* 0x00019300ff007b82 */ /* 0x000e640000000800 */
[----:B-1----:R-:W-:-:S05]  /*75f0*/  IADD3 R3, P0, R13, R0, RZ ;  /* 0x000000000d037210 */ /* 0x002fca0007f1e0ff */
        /* <DEDUP_REMOVED lines=8> */
.L_x_233:
[----:B------:R-:W-:Y:S01]  /*7680*/  ISETP.NE.AND P0, PT, R2, 0x1, PT ;  /* 0x000000010200780c */ /* 0x000fe20003f05270 */
[----:B------:R-:W-:Y:S01]  /*7690*/  IMAD.MOV R14, RZ, RZ, -R14 ;  /* 0x000000ffff0e7224 */ /* 0x000fe200078e0a0e */
[----:B----4-:R-:W-:Y:S01]  /*76a0*/  SHF.R.U64 R0, R4, R26, R5 ;  /* 0x0000001a04007219 */ /* 0x010fe20000001205 */
[----:B--2---:R-:W-:Y:S01]  /*76b0*/  VIADD R5, R21, 0xffffffff ;  /* 0xffffffff15057836 */ /* 0x004fe20000000000 */
[----:B------:R-:W-:-:S03]  /*76c0*/  LOP3.LUT R3, R12, R131, RZ, 0xc0, !PT ;  /* 0x000000830c037212 */ /* 0x000fc600078ec0ff */
[----:B------:R-:W-:Y:S01]  /*76d0*/  IMAD.MOV R4, RZ, RZ, -R0 ;  /* 0x000000ffff047224 */ /* 0x000fe200078e0a00 */
[----:B------:R-:W-:Y:S01]  /*76e0*/  LOP3.LUT R5, R10, R5, RZ, 0xc0, !PT ;  /* 0x000000050a057212 */ /* 0x000fe200078ec0ff */
[----:B------:R-:W-:Y:S02]  /*76f0*/  IMAD R3, R128, R0, R3 ;  /* 0x0000000080037224 */ /* 0x000fe400078e0203 */
[----:B0-----:R-:W-:Y:S02]  /*7700*/  IMAD R0, R4, R27, R13 ;  /* 0x0000001b04007224 */ /* 0x001fe400078e020d */
[----:B------:R-:W-:Y:S02]  /*7710*/  @P0 IMAD R22, R15, R14, R20 ;  /* 0x0000000e0f160224 */ /* 0x000fe400078e0214 */
[----:B------:R-:W-:Y:S02]  /*7720*/  IMAD.MOV.U32 R4, RZ, RZ, 0x1 ;  /* 0x00000001ff047424 */ /* 0x000fe400078e00ff */
[----:B------:R-:W-:-:S02]  /*7730*/  IMAD R22, R3, R28, R22 ;  /* 0x0000001c03167224 */ /* 0x000fc400078e0216 */
[----:B------:R-:W-:Y:S01]  /*7740*/  IMAD R3, R0, R21, R5 ;  /* 0x0000001500037224 */ /* 0x000fe200078e0205 */
[----:B------:R-:W-:-:S04]  /*7750*/  PRMT R0, R4, 0x7610, R0 ;  /* 0x0000761004007816 */ /* 0x000fc80000000000 */
[----:B------:R-:W-:Y:S02]  /*7760*/  SEL R19, R3, R22, !P0 ;  /* 0x0000001603137207 */ /* 0x000fe40004000000 */
[----:B------:R-:W-:-:S07]  /*7770*/  SEL R22, R22, R3, !P0 ;  /* 0x0000000316167207 */ /* 0x000fce0004000000 */
.L_x_231:
[----:B------:R-:W-:Y:S02]  /*7780*/  LOP3.LUT P0, RZ, R0, 0xff, RZ, 0xc0, !PT ;  /* 0x000000ff00ff7812 */ /* 0x000fe4000780c0ff */
[----:B------:R-:W-:-:S11]  /*7790*/  LOP3.LUT R134, R134, 0x1, RZ, 0x3c, !PT ;  /* 0x0000000186867812 */ /* 0x000fd600078e3cff */
[----:B------:R-:W-:Y:S05]  /*77a0*/  @P0 BRA `(.L_x_234) ;  /* 0xffffff9c00d00947 */ /* 0x000fea000383ffff */
[----:B------:R-:W-:Y:S05]  /*77b0*/  EXIT ;  /* 0x000000000000794d */ /* 0x000fea0003800000 */
.L_x_17:
[----:B------:R-:W-:-:S08]  /*77c0*/  ISETP.NE.AND P0, PT, R14, RZ, PT ;  /* 0x000000ff0e00720c */ /* 0x000fd00003f05270 */
[----:B0-----:R-:W0:-:S00]  /*77d0*/  USETMAXREG.DEALLOC.CTAPOOL 0x28 ;  /* 0x00000028000079c8 */ /* 0x001e0000080e0500 */
[----:B------:R-:W-:Y:S05]  /*77e0*/  @P0 EXIT ;  /* 0x000000000000094d */ /* 0x000fea0003800000 */
[----:B0-----:R-:W-:Y:S01]  /*77f0*/  LOP3.LUT P0, RZ, R8, 0xff, RZ, 0xc0, !PT ;  /* 0x000000ff08ff7812 */ /* 0x001fe2000780c0ff */
[----:B------:R-:W-:Y:S02]  /*7800*/  IMAD.MOV.U32 R3, RZ, RZ, 0x1 ;  /* 0x00000001ff037424 */ /* 0x000fe400078e00ff */
[----:B------:R-:W-:-:S10]  /*7810*/  IMAD.MOV.U32 R8, RZ, RZ, RZ ;  /* 0x000000ffff087224 */ /* 0x000fd400078e00ff */
[----:B------:R-:W-:Y:S05]  /*7820*/  @!P0 BRA `(.L_x_235) ;  /* 0x0000000c005c8947 */ /* 0x000fea0003800000 */
[----:B------:R-:W0:Y:S01]  /*7830*/  S2R R10, SR_CgaCtaId ;  /* 0x00000000000a7919 */ /* 0x000e220000008800 */
[----:B------:R-:W-:Y:S01]  /*7840*/  LOP3.LUT P0, RZ, R5, 0x1f, RZ, 0xc0, !PT ;  /* 0x0000001f05ff7812 */ /* 0x000fe2000780c0ff */
[----:B------:R-:W-:Y:S01]  /*7850*/  IMAD.MOV.U32 R5, RZ, RZ, 0x3000 ;  /* 0x00003000ff057424 */ /* 0x000fe200078e00ff */
[----:B------:R-:W-:Y:S01]  /*7860*/  ULDC UR5, c[0x0][0x658] ;  /* 0x0001960000057ab9 */ /* 0x000fe20000000800 */
[----:B------:R-:W-:Y:S01]  /*7870*/  UMOV UR6, 0xffffffff ;  /* 0xffffffff00067882 */ /* 0x000fe20000000000 */
[----:B------:R-:W-:Y:S01]  /*7880*/  BSSY B0, `(.L_x_235) ;  /* 0x00000d1000007945 */ /* 0x000fe20003800000 */
[----:B------:R-:W-:Y:S01]  /*7890*/  USHF.L.U32 UR6, UR6, UR5, URZ ;  /* 0x0000000506067299 */ /* 0x000fe2000800063f */
[C---:B------:R-:W-:Y:S01]  /*78a0*/  ISETP.NE.AND P2, PT, R4.reuse, RZ, PT ;  /* 0x000000ff0400720c */ /* 0x040fe20003f45270 */
[----:B------:R-:W-:Y:S01]  /*78b0*/  IMAD.MOV.U32 R11, RZ, RZ, 0x1 ;  /* 0x00000001ff0b7424 */ /* 0x000fe200078e00ff */
[----:B------:R-:W-:Y:S01]  /*78c0*/  ISETP.NE.OR P0, PT, R4, RZ, !P0 ;  /* 0x000000ff0400720c */ /* 0x000fe20004705670 */
[----:B------:R-:W-:Y:S01]  /*78d0*/  IMAD.MOV.U32 R3, RZ, RZ, 0x1 ;  /* 0x00000001ff037424 */ /* 0x000fe200078e00ff */
[----:B------:R-:W-:Y:S01]  /*78e0*/  LOP3.LUT R9, R23, 0x2, RZ, 0xfc, !PT ;  /* 0x0000000217097812 */ /* 0x000fe200078efcff */
[----:B------:R-:W-:Y:S01]  /*78f0*/  IMAD.MOV.U32 R8, RZ, RZ, RZ ;  /* 0x000000ffff087224 */ /* 0x000fe200078e00ff */
[----:B------:R-:W-:Y:S01]  /*7900*/  ULDC UR4, c[0x0][0x600] ;  /* 0x0001800000047ab9 */ /* 0x000fe20000000800 */
[----:B------:R-:W-:Y:S01]  /*7910*/  UMOV UR7, 0x1 ;  /* 0x0000000100077882 */ /* 0x000fe20000000000 */
[----:B------:R-:W-:-:S02]  /*7920*/  UIADD3 UR13, UR40, 0x1, URZ ;  /* 0x00000001280d7890 */ /* 0x000fc4000fffe03f */
[----:B------:R-:W-:Y:S02]  /*7930*/  UIADD3 UR4, UR4, -0x1, URZ ;  /* 0xffffffff04047890 */ /* 0x000fe4000fffe03f */
[----:B------:R-:W-:Y:S02]  /*7940*/  USHF.L.U32 UR5, UR7, UR5, URZ ;  /* 0x0000000507057299 */ /* 0x000fe4000800063f */
[----:B------:R-:W-:Y:S01]  /*7950*/  ULOP3.LUT UR6, URZ, UR6, URZ, 0x33, !UPT ;  /* 0x000000063f067292 */ /* 0x000fe2000f8e333f */
[----:B------:R-:W-:Y:S01]  /*7960*/  ULDC.64 UR30, c[0x0][0x198] ;  /* 0x00006600001e7ab9 */ /* 0x000fe20000000a00 */
[----:B0-----:R-:W-:-:S05]  /*7970*/  LOP3.LUT R10, R10, 0x1, RZ, 0xc0, !PT ;  /* 0x000000010a0a7812 */ /* 0x001fca00078ec0ff */
[----:B------:R-:W-:-:S07]  /*7980*/  IMAD R12, R10, R5, 0xc100 ;  /* 0x0000c1000a0c7424 */ /* 0x000fce00078e0205 */
.L_x_247:
[----:B------:R-:W-:-:S03]  /*7990*/  UMOV UR7, 0xffffffff ;  /* 0xffffffff00077882 */ /* 0x000fc60000000000 */
[----:B------:R-:W-:Y:S05]  /*79a0*/  BRA.DIV UR7, `(.L_x_236) ;  /* 0x0000000e07f47947 */ /* 0x000fea000b800000 */
[----:B------:R-:W-:-:S13]  /*79b0*/  ELECT P6, URZ, PT ;  /* 0x00000000003f782f */ /* 0x000fda00038c0000 */
.L_x_259:
[----:B------:R-:W0:Y:S01]  /*79c0*/  LDC R4, c[0x0][0x28c] ;  /* 0x0000a300ff047b82 */ /* 0x000e220000000800 */
[----:B------:R-:W-:Y:S01]  /*79d0*/  BSSY B1, `(.L_x_237) ;  /* 0x0000046000017945 */ /* 0x000fe20003800000 */
[----:B0-----:R-:W-:-:S13]  /*79e0*/  ISETP.LT.OR P6, PT, R4, 0x1, !P6 ;  /* 0x000000010400780c */ /* 0x001fda00077c1670 */
[----:B------:R-:W-:Y:S05]  /*79f0*/  @P6 BRA `(.L_x_238) ;  /* 0x00000004000c6947 */ /* 0x000fea0003800000 */
[----:B------:R-:W-:Y:S02]  /*7a00*/  IMAD R19, R19, 0x2, R10 ;  /* 0x0000000213137824 */ /* 0x000fe400078e020a */
[----:B------:R-:W-:Y:S02]  /*7a10*/  IMAD.SHL.U32 R22, R22, 0x40, RZ ;  /* 0x0000004016167824 */ /* 0x000fe400078e00ff */
[----:B------:R-:W-:Y:S02]  /*7a20*/  IMAD.MOV.U32 R15, RZ, RZ, RZ ;  /* 0x000000ffff0f7224 */ /* 0x000fe400078e00ff */
[----:B------:R-:W-:Y:S02]  /*7a30*/  IMAD.U32 R20, RZ, RZ, UR13 ;  /* 0x0000000dff147e24 */ /* 0x000fe4000f8e00ff */
[----:B------:R-:W-:Y:S02]  /*7a40*/  IMAD.MOV.U32 R4, RZ, RZ, R3 ;  /* 0x000000ffff047224 */ /* 0x000fe400078e0003 */
[----:B------:R-:W-:-:S02]  /*7a50*/  IMAD.MOV.U32 R5, RZ, RZ, R8 ;  /* 0x000000ffff057224 */ /* 0x000fc400078e0008 */
[----:B------:R-:W-:-:S07]  /*7a60*/  IMAD R19, R19, 0x60, RZ ;  /* 0x0000006013137824 */ /* 0x000fce00078e02ff */
.L_x_242:
[----:B------:R-:W0:Y:S01]  /*7a70*/  S2R R7, SR_CgaCtaId ;  /* 0x0000000000077919 */ /* 0x000e220000008800 */
[----:B------:R-:W-:-:S04]  /*7a80*/  MOV R6, 0x400 ;  /* 0x0000040000067802 */ /* 0x000fc80000000f00 */
[----:B0-----:R-:W-:Y:S02]  /*7a90*/  LEA R14, R7, R6, 0x18 ;  /* 0x00000006070e7211 */ /* 0x001fe400078ec0ff */
[----:B------:R-:W-:Y:S01]  /*7aa0*/  SHF.L.U32 R6, R4, 0x1f, RZ ;  /* 0x0000001f04067819 */ /* 0x000fe200000006ff */
[----:B------:R-:W0:Y:S02]  /*7ab0*/  @!P2 LDC R7, c[0x0][0x500] ;  /* 0x00014000ff07ab82 */ /* 0x000e240000000800 */
[----:B------:R-:W-:-:S04]  /*7ac0*/  IMAD R13, R5, 0x8, R14 ;  /* 0x00000008050d7824 */ /* 0x000fc800078e020e */
[----:B------:R-:W1:Y:S02]  /*7ad0*/  SYNCS.PHASECHK.TRANS64.TRYWAIT P1, [R13+URZ+0x18], R6 ;  /* 0x000018060d0075a7 */ /* 0x000e64000802017f */
[----:B-1----:R-:W-:Y:S05]  /*7ae0*/  @!P1 BRA `(.L_x_239) ;  /* 0x0000000c00c49947 */ /* 0x002fea0003800000 */
.L_x_260:
[----:B-1----:R-:W-:Y:S01]  /*7af0*/  PRMT R6, R9, 0x9910, RZ ;  /* 0x0000991009067816 */ /* 0x002fe200000000ff */
[----:B0-----:R0:W-:Y:S03]  /*7b00*/  @!P2 SYNCS.ARRIVE.TRANS64 RZ, [R13+URZ], R7 ;  /* 0x000000070dffa9a7 */ /* 0x0011e6000800003f */
[----:B------:R-:W-:-:S13]  /*7b10*/  ISETP.NE.AND P1, PT, R6, 0x2, PT ;  /* 0x000000020600780c */ /* 0x000fda0003f25270 */
[----:B0-----:R-:W-:Y:S05]  /*7b20*/  @P1 BRA `(.L_x_240) ;  /* 0x0000000000041947 */ /* 0x001fea0003800000 */
[----:B------:R-:W-:Y:S01]  /*7b30*/  BPT.TRAP 0x1 ;  /* 0x000000040000795c */ /* 0x000fe20000300000 */
.L_x_240:
[----:B------:R-:W-:Y:S05]  /*7b40*/  @P0 BRA `(.L_x_241) ;  /* 0x0000000000040947 */ /* 0x000fea0003800000 */
[----:B------:R-:W-:Y:S01]  /*7b50*/  BPT.TRAP 0x1 ;  /* 0x000000040000795c */ /* 0x000fe20000300000 */
.L_x_241:
[----:B------:R-:W-:Y:S01]  /*7b60*/  R2UR UR7, R14 ;  /* 0x000000000e0772ca */ /* 0x000fe200000e0000 */
[----:B------:R-:W-:Y:S01]  /*7b70*/  IMAD R6, R5, 0xc000, R12 ;  /* 0x0000c00005067824 */ /* 0x000fe200078e020c */
[----:B------:R-:W-:Y:S01]  /*7b80*/  R2UR UR26, R15 ;  /* 0x000000000f1a72ca */ /* 0x000fe200000e0000 */
[----:B------:R-:W-:Y:S01]  /*7b90*/  IMAD R14, R5, 0x4000, R14 ;  /* 0x00004000050e7824 */ /* 0x000fe200078e020e */
[----:B------:R-:W-:Y:S01]  /*7ba0*/  R2UR UR25, R13 ;  /* 0x000000000d1972ca */ /* 0x000fe200000e0000 */
[----:B------:R-:W-:Y:S01]  /*7bb0*/  VIADD R20, R20, 0xffffffff ;  /* 0xffffffff14147836 */ /* 0x000fe20000000000 */
[----:B------:R-:W-:Y:S01]  /*7bc0*/  R2UR UR32, R6 ;  /* 0x00000000062072ca */ /* 0x000fe200000e0000 */
[----:B------:R-:W-:Y:S01]  /*7bd0*/  UIADD3 UR14, UP0, UR30, 0xf0, URZ ;  /* 0x000000f01e0e7890 */ /* 0x000fe2000ff1e03f */
[----:B------:R-:W-:Y:S01]  /*7be0*/  R2UR UR16, R14 ;  /* 0x000000000e1072ca */ /* 0x000fe200000e0000 */
[----:B------:R-:W-:Y:S01]  /*7bf0*/  UIADD3 UR38, UP1, UR30, 0x1f0, URZ ;  /* 0x000001f01e267890 */ /* 0x000fe2000ff3e03f */
[----:B------:R-:W-:Y:S01]  /*7c00*/  R2UR UR28, R18 ;  /* 0x00000000121c72ca */ /* 0x000fe200000e0000 */
[----:B------:R-:W-:Y:S01]  /*7c10*/  UIADD3.X UR15, URZ, UR31, URZ, UP0, !UPT ;  /* 0x0000001f3f0f7290 */ /* 0x000fe200087fe43f */
[----:B------:R-:W-:Y:S01]  /*7c20*/  R2UR UR27, R22 ;  /* 0x00000000161b72ca */ /* 0x000fe200000e0000 */
[----:B------:R-:W-:Y:S01]  /*7c30*/  UIADD3.X UR39, URZ, UR31, URZ, UP1, !UPT ;  /* 0x0000001f3f277290 */ /* 0x000fe20008ffe43f */
[----:B------:R-:W-:Y:S01]  /*7c40*/  R2UR UR35, R19 ;  /* 0x00000000132372ca */ /* 0x000fe200000e0000 */
[----:B------:R-:W-:Y:S01]  /*7c50*/  UIADD3 UR18, UR26, 0x80, URZ ;  /* 0x000000801a127890 */ /* 0x000fe2000fffe03f */
[----:B------:R-:W-:Y:S01]  /*7c60*/  ISETP.GT.AND P3, PT, R20, 0x1, PT ;  /* 0x000000011400780c */ /* 0x000fe20003f64270 */
[----:B------:R-:W-:Y:S01]  /*7c70*/  VIADD R5, R5, 0x1 ;  /* 0x0000000105057836 */ /* 0x000fe20000000000 */
[----:B------:R-:W-:Y:S01]  /*7c80*/  UMOV UR22, 0x0 ;  /* 0x0000000000167882 */ /* 0x000fe20000000000 */
[----:B------:R-:W-:Y:S01]  /*7c90*/  UIADD3 UR32, UR7, UR32, URZ ;  /* 0x0000002007207290 */ /* 0x000fe2000fffe03f */
[----:B------:R-:W-:Y:S01]  /*7ca0*/  VIADD R15, R15, 0x100 ;  /* 0x000001000f0f7836 */ /* 0x000fe20000000000 */
[----:B------:R-:W-:Y:S01]  /*7cb0*/  UIADD3 UR24, UR16, 0x100, URZ ;  /* 0x0000010010187890 */ /* 0x000fe2000fffe03f */
[----:B------:R-:W-:Y:S01]  /*7cc0*/  ISETP.NE.AND P1, PT, R5, 0x3, PT ;  /* 0x000000030500780c */ /* 0x000fe20003f25270 */
[----:B------:R-:W-:-:S02]  /*7cd0*/  UIADD3 UR16, UR16, 0x2100, URZ ;  /* 0x0000210010107890 */ /* 0x000fc4000fffe03f */
[----:B------:R-:W-:Y:S01]  /*7ce0*/  UIADD3 UR8, UR32, 0x6000, URZ ;  /* 0x0000600020087890 */ /* 0x000fe2000fffe03f */
[----:B------:R-:W-:Y:S01]  /*7cf0*/  SEL R7, RZ, 0x1, P1 ;  /* 0x00000001ff077807 */ /* 0x000fe20000800000 */
[----:B------:R-:W-:Y:S01]  /*7d00*/  UMOV UR23, 0x10000000 ;  /* 0x1000000000177882 */ /* 0x000fe20000000000 */
[----:B------:R-:W-:Y:S01]  /*7d10*/  UMOV UR17, UR25 ;  /* 0x0000001900117c82 */ /* 0x000fe20008000000 */
[----:B------:R-:W-:Y:S01]  /*7d20*/  UMOV UR20, UR28 ;  /* 0x0000001c00147c82 */ /* 0x000fe20008000000 */
[----:B------:R-:W-:Y:S01]  /*7d30*/  UMOV UR19, UR27 ;  /* 0x0000001b00137c82 */ /* 0x000fe20008000000 */
[----:B------:R-:W-:Y:S01]  /*7d40*/  UMOV UR21, 0x30000 ;  /* 0x0003000000157882 */ /* 0x000fe20000000000 */
[----:B------:R-:W-:Y:S01]  /*7d50*/  UMOV UR33, UR25 ;  /* 0x0000001900217c82 */ /* 0x000fe20008000000 */
[----:B------:R-:W-:Y:S01]  /*7d60*/  UMOV UR34, UR26 ;  /* 0x0000001a00227c82 */ /* 0x000fe20008000000 */
[----:B------:R-:W-:Y:S01]  /*7d70*/  UMOV UR36, UR28 ;  /* 0x0000001c00247c82 */ /* 0x000fe20008000000 */
[----:B------:R0:W-:Y:S01]  /*7d80*/  UTMALDG.3D [UR24], [UR14], desc[UR22] ;  /* 0x000016180e0075b4 */ /* 0x0001e20008011000 */
[----:B------:R-:W-:Y:S01]  /*7d90*/  UMOV UR9, UR25 ;  /* 0x0000001900097c82 */ /* 0x000fe20008000000 */
[----:B------:R-:W-:Y:S01]  /*7da0*/  UMOV UR12, UR28 ;  /* 0x0000001c000c7c82 */ /* 0x000fe20008000000 */
[----:B------:R-:W-:Y:S01]  /*7db0*/  UMOV UR11, UR35 ;  /* 0x00000023000b7c82 */ /* 0x000fe20008000000 */
[----:B------:R-:W-:Y:S01]  /*7dc0*/  UMOV UR10, UR18 ;  /* 0x00000012000a7c82 */ /* 0x000fe20008000000 */
[----:B------:R-:W-:-:S02]  /*7dd0*/  LOP3.LUT R4, R4, R7, RZ, 0x3c, !PT ;  /* 0x0000000704047212 */ /* 0x000fc400078e3cff */
[----:B------:R-:W-:Y:S01]  /*7de0*/  SEL R5, R5, RZ, P1 ;  /* 0x000000ff05057207 */ /* 0x000fe20000800000 */
[----:B------:R0:W-:Y:S01]  /*7df0*/  UTMALDG.3D [UR16], [UR14], desc[UR22] ;  /* 0x000016100e0075b4 */ /* 0x0001e20008011000 */
[----:B------:R0:W-:Y:S01]  /*7e00*/  UTMALDG.3D.MULTICAST [UR32], [UR38], UR21, desc[UR22] ;  /* 0x00001620260073b4 */ /* 0x0001e20008011815 */
[----:B------:R0:W-:Y:S02]  /*7e10*/  UTMALDG.3D.MULTICAST [UR8], [UR38], UR21, desc[UR22] ;  /* 0x00001608260073b4 */ /* 0x0001e40008011815 */
[----:B0-----:R-:W-:Y:S05]  /*7e20*/  @P3 BRA `(.L_x_242) ;  /* 0xfffffffc00103947 */ /* 0x001fea000383ffff */
.L_x_238:
[----:B------:R-:W-:Y:S05]  /*7e30*/  BSYNC B1 ;  /* 0x0000000000017941 */ /* 0x000fea0003800000 */
.L_x_237:
[----:B------:R-:W2:Y:S01]  /*7e40*/  LDL.64 R24, [R1] ;  /* 0x0000000001187983 */ /* 0x000ea20000100a00 */
[----:B------:R-:W-:Y:S01]  /*7e50*/  LOP3.LUT P4, RZ, R11, 0xff, RZ, 0xc0, !PT ;  /* 0x000000ff0bff7812 */ /* 0x000fe2000788c0ff */
[----:B------:R-:W-:Y:S01]  /*7e60*/  VIADD R7, R8, UR40 ;  /* 0x0000002808077c36 */ /* 0x000fe20008000000 */
[----:B------:R-:W-:Y:S01]  /*7e70*/  ULDC.64 UR8, c[0x0][0x650] ;  /* 0x0001940000087ab9 */ /* 0x000fe20000000a00 */
[----:B------:R-:W-:Y:S01]  /*7e80*/  IMAD.U32 R8, RZ, RZ, UR40 ;  /* 0x00000028ff087e24 */ /* 0x000fe2000f8e00ff */
[----:B------:R-:W-:Y:S01]  /*7e90*/  UISETP.GE.U32.AND UP0, UPT, UR40, 0x3, UPT ;  /* 0x000000032800788c */ /* 0x000fe2000bf06070 */
[----:B------:R-:W-:Y:S01]  /*7ea0*/  BSSY B1, `(.L_x_243) ;  /* 0x000006c000017945 */ /* 0x000fe20003800000 */
[----:B------:R-:W-:Y:S01]  /*7eb0*/  ISETP.GT.U32.AND P1, PT, R7, 0x2, PT ;  /* 0x000000020700780c */ /* 0x000fe20003f24070 */
[----:B------:R-:W-:Y:S01]  /*7ec0*/  IMAD.MOV.U32 R22, RZ, RZ, -0x1 ;  /* 0xffffffffff167424 */ /* 0x000fe200078e00ff */
[----:B------:R-:W-:Y:S01]  /*7ed0*/  PRMT R11, RZ, 0x7610, R11 ;  /* 0x00007610ff0b7816 */ /* 0x000fe2000000000b */
[----:B------:R-:W-:Y:S01]  /*7ee0*/  IMAD.MOV.U32 R19, RZ, RZ, -0x1 ;  /* 0xffffffffff137424 */ /* 0x000fe200078e00ff */
[----:B------:R-:W-:Y:S01]  /*7ef0*/  ISETP.LT.U32.AND P1, PT, R8, 0x3, P1 ;  /* 0x000000030800780c */ /* 0x000fe20000f21070 */
[----:B------:R-:W-:Y:S01]  /*7f00*/  IMAD.MOV.U32 R18, RZ, RZ, -0x1 ;  /* 0xffffffffff127424 */ /* 0x000fe200078e00ff */
[----:B------:R-:W-:Y:S01]  /*7f10*/  PLOP3.LUT P3, PT, PT, PT, UP0, 0x80, 0x0 ;  /* 0x000000000000781c */ /* 0x000fe20003f6f008 */
[----:B------:R-:W0:Y:S01]  /*7f20*/  @P4 S2R R5, SR_CgaCtaId ;  /* 0x0000000000054919 */ /* 0x000e220000008800 */
[----:B------:R-:W-:-:S04]  /*7f30*/  @P4 MOV R4, 0x400 ;  /* 0x0000040000044802 */ /* 0x000fc80000000f00 */
[----:B0-----:R-:W-:Y:S01]  /*7f40*/  @P4 LEA R6, R5, R4, 0x18 ;  /* 0x0000000405064211 */ /* 0x001fe200078ec0ff */
[----:B------:R-:W-:Y:S01]  /*7f50*/  IMAD.WIDE.U32 R4, R7, -0x55555555, RZ ;  /* 0xaaaaaaab07047825 */ /* 0x000fe200078e00ff */
[----:B------:R-:W-:Y:S02]  /*7f60*/  SEL R4, RZ, 0x1, !P1 ;  /* 0x00000001ff047807 */ /* 0x000fe40004800000 */
[----:B------:R0:W-:Y:S02]  /*7f70*/  @P4 SYNCS.ARRIVE.TRANS64.A1T0 RZ, [R6+URZ+0x68], RZ ;  /* 0x000068ff06ff49a7 */ /* 0x0001e4000810003f */
[----:B------:R-:W-:Y:S02]  /*7f80*/  LOP3.LUT R3, R3, R4, RZ, 0x3c, !PT ;  /* 0x0000000403037212 */ /* 0x000fe400078e3cff */
[----:B------:R-:W-:Y:S02]  /*7f90*/  PRMT R4, RZ, 0x7610, R4 ;  /* 0x00007610ff047816 */ /* 0x000fe40000000004 */
[----:B0-----:R-:W-:-:S04]  /*7fa0*/  SHF.R.U32.HI R6, RZ, 0x1, R5 ;  /* 0x00000001ff067819 */ /* 0x001fc80000011605 */
[----:B------:R-:W-:Y:S01]  /*7fb0*/  @P3 LOP3.LUT R3, R3, 0x1, R6, 0x78, !PT ;  /* 0x0000000103033812 */ /* 0x000fe200078e7806 */
[----:B------:R-:W-:Y:S01]  /*7fc0*/  IMAD R8, R6, -0x3, R7 ;  /* 0xfffffffd06087824 */ /* 0x000fe200078e0207 */
[----:B--2---:R-:W-:-:S04]  /*7fd0*/  IADD3 R16, P4, R16, R24, RZ ;  /* 0x0000001810107210 */ /* 0x004fc80007f9e0ff */
[----:B------:R-:W-:Y:S01]  /*7fe0*/  ISETP.GE.U32.AND P1, PT, R16, UR8, PT ;  /* 0x0000000810007c0c */ /* 0x000fe2000bf26070 */
[----:B------:R-:W-:-:S05]  /*7ff0*/  IMAD.X R17, R17, 0x1, R0, P4 ;  /* 0x0000000111117824 */ /* 0x000fca00020e0600 */
[----:B------:R-:W-:-:S13]  /*8000*/  ISETP.GE.U32.AND.EX P1, PT, R17, UR9, PT, P1 ;  /* 0x0000000911007c0c */ /* 0x000fda000bf26110 */
[----:B------:R-:W-:Y:S05]  /*8010*/  @P1 BRA `(.L_x_244) ;  /* 0x0000000400501947 */ /* 0x000fea0003800000 */
[----:B------:R-:W0:Y:S01]  /*8020*/  S2R R13, SR_CTAID.X ;  /* 0x00000000000d7919 */ /* 0x000e220000002500 */
[----:B------:R-:W-:Y:S01]  /*8030*/  ULDC.64 UR8, c[0x0][0x628] ;  /* 0x00018a0000087ab9 */ /* 0x000fe20000000a00 */
[----:B------:R-:W-:Y:S01]  /*8040*/  ULDC UR10, c[0x0][0x630] ;  /* 0x00018c00000a7ab9 */ /* 0x000fe20000000800 */
[----:B------:R-:W-:Y:S01]  /*8050*/  ISETP.NE.U32.AND P1, PT, RZ, UR8, PT ;  /* 0x00000008ff007c0c */ /* 0x000fe2000bf25070 */
[----:B------:R-:W1:Y:S01]  /*8060*/  S2R R14, SR_CTAID.Y ;  /* 0x00000000000e7919 */ /* 0x000e620000002600 */
[----:B------:R-:W-:Y:S01]  /*8070*/  ULDC UR11, c[0x0][0x150] ;  /* 0x00005400000b7ab9 */ /* 0x000fe20000000800 */
[----:B------:R-:W-:Y:S01]  /*8080*/  IMAD.MOV.U32 R4, RZ, RZ, R16 ;  /* 0x000000ffff047224 */ /* 0x000fe200078e0010 */
[----:B------:R-:W-:Y:S01]  /*8090*/  ISETP.NE.AND.EX P1, PT, RZ, UR9, PT, P1 ;  /* 0x00000009ff007c0c */ /* 0x000fe2000bf25310 */
[----:B------:R-:W-:Y:S01]  /*80a0*/  IMAD.MOV.U32 R5, RZ, RZ, R17 ;  /* 0x000000ffff057224 */ /* 0x000fe200078e0011 */
[----:B0-----:R-:W-:-:S11]  /*80b0*/  I2FP.F32.U32 R19, R13 ;  /* 0x0000000d00137245 */ /* 0x001fd60000201000 */
[----:B------:R-:W-:Y:S05]  /*80c0*/  @!P1 BRA `(.L_x_245) ;  /* 0x0000000000289947 */ /* 0x000fea0003800000 */
[----:B------:R-:W-:Y:S02]  /*80d0*/  ULDC UR7, c[0x0][0x634] ;  /* 0x00018d0000077ab9 */ /* 0x000fe40000000800 */
[----:B------:R-:W-:-:S05]  /*80e0*/  IADD3 R5, P1, R16, UR7, RZ ;  /* 0x0000000710057c10 */ /* 0x000fca000ff3e0ff */
[----:B------:R-:W-:-:S04]  /*80f0*/  IMAD.X R15, RZ, RZ, R17, P1 ;  /* 0x000000ffff0f7224 */ /* 0x000fc800008e0611 */
[----:B------:R-:W-:-:S04]  /*8100*/  IMAD.WIDE.U32 R6, R15, UR8, RZ ;  /* 0x000000080f067c25 */ /* 0x000fc8000f8e00ff */
[----:B------:R-:W-:-:S04]  /*8110*/  IMAD.WIDE.U32 R6, P1, R5, UR9, R6 ;  /* 0x0000000905067c25 */ /* 0x000fc8000f820006 */
[----:B------:R-:W-:-:S04]  /*8120*/  IMAD.WIDE.U32 R4, R5, UR8, RZ ;  /* 0x0000000805047c25 */ /* 0x000fc8000f8e00ff */
[----:B------:R-:W-:Y:S01]  /*8130*/  IMAD.MOV.U32 R4, RZ, RZ, R7 ;  /* 0x000000ffff047224 */ /* 0x000fe200078e0007 */
[----:B------:R-:W-:Y:S01]  /*8140*/  IADD3 RZ, P3, R5, R6, RZ ;  /* 0x0000000605ff7210 */ /* 0x000fe20007f7e0ff */
[----:B------:R-:W-:-:S04]  /*8150*/  IMAD.X R5, RZ, RZ, RZ, P1 ;  /* 0x000000ffff057224 */ /* 0x000fc800008e06ff */
[----:B------:R-:W-:-:S08]  /*8160*/  IMAD.WIDE.U32.X R4, R15, UR9, R4, P3 ;  /* 0x000000090f047c25 */ /* 0x000fd000098e0404 */
.L_x_245:
[--C-:B------:R-:W-:Y:S01]  /*8170*/  SHF.R.U64 R18, R4, UR10, R5.reuse ;  /* 0x0000000a04127c19 */ /* 0x100fe20008001205 */
[----:B------:R-:W-:Y:S01]  /*8180*/  FMUL R19, R19, UR11 ;  /* 0x0000000b13137c20 */ /* 0x000fe20008400000 */
[----:B------:R-:W-:Y:S01]  /*8190*/  SHF.R.U32.HI R4, RZ, UR10, R5 ;  /* 0x0000000aff047c19 */ /* 0x000fe20008011605 */
[----:B------:R-:W0:Y:S01]  /*81a0*/  LDC R6, c[0x0][0x144] ;  /* 0x00005100ff067b82 */ /* 0x000e220000000800 */
[----:B------:R-:W-:Y:S01]  /*81b0*/  IADD3 R5, P1, RZ, -R18, RZ ;  /* 0x80000012ff057210 */ /* 0x000fe20007f3e0ff */
[----:B------:R-:W-:Y:S01]  /*81c0*/  ULDC UR7, c[0x0][0x154] ;  /* 0x0000550000077ab9 */ /* 0x000fe20000000800 */
[----:B-1----:R-:W-:Y:S01]  /*81d0*/  I2FP.F32.U32 R7, R14 ;  /* 0x0000000e00077245 */ /* 0x002fe20000201000 */
[----:B------:R-:W1:Y:S01]  /*81e0*/  F2I.U32.TRUNC.NTZ R19, R19 ;  /* 0x0000001300137305 */ /* 0x000e62000020f000 */
[----:B------:R-:W-:Y:S01]  /*81f0*/  ULDC.64 UR8, c[0x0][0x620] ;  /* 0x0001880000087ab9 */ /* 0x000fe20000000a00 */
[----:B------:R-:W-:Y:S01]  /*8200*/  IMAD.X R4, RZ, RZ, ~R4, P1 ;  /* 0x000000ffff047224 */ /* 0x000fe200008e0e04 */
[----:B------:R-:W-:Y:S01]  /*8210*/  ISETP.NE.AND P4, PT, R2, 0x1, PT ;  /* 0x000000010200780c */ /* 0x000fe20003f85270 */
[----:B------:R-:W-:Y:S01]  /*8220*/  FMUL R20, R7, UR7 ;  /* 0x0000000707147c20 */ /* 0x000fe20008400000 */
[----:B------:R-:W2:Y:S01]  /*8230*/  LDC R21, c[0x0][0x148] ;  /* 0x00005200ff157b82 */ /* 0x000ea20000000800 */
[----:B------:R-:W-:Y:S01]  /*8240*/  IMAD R4, R4, UR8, RZ ;  /* 0x0000000804047c24 */ /* 0x000fe2000f8e02ff */
[----:B------:R-:W-:-:S03]  /*8250*/  ULDC UR7, c[0x0][0x618] ;  /* 0x0001860000077ab9 */ /* 0x000fc60000000800 */
[----:B------:R-:W3:Y:S01]  /*8260*/  F2I.U32.TRUNC.NTZ R20, R20 ;  /* 0x0000001400147305 */ /* 0x000ee2000020f000 */
[C---:B------:R-:W-:Y:S02]  /*8270*/  IMAD R7, R5.reuse, UR9, R4 ;  /* 0x0000000905077c24 */ /* 0x040fe4000f8e0204 */
[----:B------:R-:W-:Y:S01]  /*8280*/  IMAD.WIDE.U32 R4, R5, UR8, R16 ;  /* 0x0000000805047c25 */ /* 0x000fe2000f8e0010 */
[----:B------:R-:W-:Y:S02]  /*8290*/  ULDC.64 UR8, c[0x0][0x640] ;  /* 0x0001900000087ab9 */ /* 0x000fe40000000a00 */
[----:B------:R-:W-:Y:S01]  /*82a0*/  ISETP.NE.U32.AND P1, PT, RZ, UR8, PT ;  /* 0x00000008ff007c0c */ /* 0x000fe2000bf25070 */
[----:B------:R-:W-:Y:S02]  /*82b0*/  IMAD.IADD R5, R5, 0x1, R7 ;  /* 0x0000000105057824 */ /* 0x000fe400078e0207 */
[----:B-1----:R-:W-:Y:S01]  /*82c0*/  IMAD.MOV R19, RZ, RZ, -R19 ;  /* 0x000000ffff137224 */ /* 0x002fe200078e0a13 */
[----:B------:R-:W-:-:S02]  /*82d0*/  ISETP.NE.AND.EX P1, PT, RZ, UR9, PT, P1 ;  /* 0x00000009ff007c0c */ /* 0x000fc4000bf25310 */
[----:B------:R-:W-:Y:S01]  /*82e0*/  SHF.R.U64 R15, R4, UR7, R5 ;  /* 0x00000007040f7c19 */ /* 0x000fe20008001205 */
[----:B0-----:R-:W-:Y:S01]  /*82f0*/  IMAD R13, R6, R19, R13 ;  /* 0x00000013060d7224 */ /* 0x001fe200078e020d */
[----:B------:R-:W-:Y:S01]  /*8300*/  SHF.R.U32.HI R4, RZ, UR7, R5 ;  /* 0x00000007ff047c19 */ /* 0x000fe20008011605 */
[----:B------:R-:W-:Y:S01]  /*8310*/  ULDC UR7, c[0x0][0x608] ;  /* 0x0001820000077ab9 */ /* 0x000fe20000000800 */
[----:B---3--:R-:W-:Y:S02]  /*8320*/  IMAD.MOV R6, RZ, RZ, -R20 ;  /* 0x000000ffff067224 */ /* 0x008fe400078e0a14 */
[--C-:B------:R-:W-:Y:S02]  /*8330*/  SHF.R.U64 R20, R15, UR7, R4.reuse ;  /* 0x000000070f147c19 */ /* 0x100fe40008001204 */
[----:B------:R-:W-:Y:S01]  /*8340*/  SHF.R.U32.HI R5, RZ, UR7, R4 ;  /* 0x00000007ff057c19 */ /* 0x000fe20008011604 */
[----:B------:R-:W-:Y:S01]  /*8350*/  ULDC UR7, c[0x0][0x658] ;  /* 0x0001960000077ab9 */ /* 0x000fe20000000800 */
[----:B--2---:R-:W-:-:S02]  /*8360*/  @P4 IMAD R13, R21, R6, R14 ;  /* 0x00000006150d4224 */ /* 0x004fc400078e020e */
[--C-:B------:R-:W-:Y:S02]  /*8370*/  SHF.R.U64 R14, R20, UR7, R5.reuse ;  /* 0x00000007140e7c19 */ /* 0x100fe40008001205 */
[----:B------:R-:W-:-:S03]  /*8380*/  SHF.R.U32.HI R19, RZ, UR7, R5 ;  /* 0x00000007ff137c19 */ /* 0x000fc60008011605 */
[----:B------:R-:W-:Y:S02]  /*8390*/  IMAD.MOV.U32 R6, RZ, RZ, R14 ;  /* 0x000000ffff067224 */ /* 0x000fe400078e000e */
[----:B------:R-:W-:Y:S01]  /*83a0*/  IMAD.MOV.U32 R5, RZ, RZ, R19 ;  /* 0x000000ffff057224 */ /* 0x000fe200078e0013 */
[----:B------:R-:W-:Y:S06]  /*83b0*/  @!P1 BRA `(.L_x_246) ;  /* 0x00000000002c9947 */ /* 0x000fec0003800000 */
        /* <DEDUP_REMOVED lines=9> */
[----:B------:R-:W-:-:S04]  /*8450*/  IMAD.WIDE.U32.X R4, R19, UR9, R4, P3 ;  /* 0x0000000913047c25 */ /* 0x000fc800098e0404 */
[----:B------:R-:W-:-:S07]  /*8460*/  IMAD.MOV.U32 R6, RZ, RZ, R4 ;  /* 0x000000ffff067224 */ /* 0x000fce00078e0004 */
.L_x_246:
[----:B------:R-:W-:Y:S01]  /*8470*/  ULDC UR7, c[0x0][0x648] ;  /* 0x0001920000077ab9 */ /* 0x000fe20000000800 */
[----:B------:R-:W-:Y:S01]  /*8480*/  LOP3.LUT R4, R20, UR6, RZ, 0xc0, !PT ;  /* 0x0000000614047c12 */ /* 0x000fe2000f8ec0ff */
[----:B------:R-:W-:Y:S01]  /*8490*/  ULDC UR8, c[0x0][0x610] ;  /* 0x0001840000087ab9 */ /* 0x000fe20000000800 */
[----:B------:R-:W-:Y:S01]  /*84a0*/  SHF.R.U64 R5, R6, UR7, R5 ;  /* 0x0000000706057c19 */ /* 0x000fe20008001205 */
[----:B------:R-:W-:Y:S01]  /*84b0*/  ULDC UR7, c[0x0][0x638] ;  /* 0x00018e0000077ab9 */ /* 0x000fe20000000800 */
[----:B------:R-:W-:-:S03]  /*84c0*/  LOP3.LUT R15, R15, UR4, RZ, 0xc0, !PT ;  /* 0x000000040f0f7c12 */ /* 0x000fc6000f8ec0ff */
[----:B------:R-:W-:Y:S02]  /*84d0*/  IMAD.MOV R7, RZ, RZ, -R5 ;  /* 0x000000ffff077224 */ /* 0x000fe400078e0a05 */
[----:B------:R-:W-:Y:S02]  /*84e0*/  IMAD R4, R5, UR5, R4 ;  /* 0x0000000505047c24 */ /* 0x000fe4000f8e0204 */
[----:B------:R-:W-:Y:S01]  /*84f0*/  IMAD R14, R7, UR7, R14 ;  /* 0x00000007070e7c24 */ /* 0x000fe2000f8e020e */
[----:B------:R-:W-:Y:S01]  /*8500*/  ULDC UR7, c[0x0][0x600] ;  /* 0x0001800000077ab9 */ /* 0x000fe20000000800 */
[----:B------:R-:W-:Y:S02]  /*8510*/  IMAD R13, R4, UR8, R13 ;  /* 0x00000008040d7c24 */ /* 0x000fe4000f8e020d */
[----:B------:R-:W-:Y:S02]  /*8520*/  IMAD R14, R14, UR7, R15 ;  /* 0x000000070e0e7c24 */ /* 0x000fe4000f8e020f */
[----:B------:R-:W-:-:S03]  /*8530*/  IMAD.MOV.U32 R4, RZ, RZ, 0x1 ;  /* 0x00000001ff047424 */ /* 0x000fc600078e00ff */
[----:B------:R-:W-:Y:S02]  /*8540*/  SEL R19, R14, R13, !P4 ;  /* 0x0000000d0e137207 */ /* 0x000fe40006000000 */
[----:B------:R-:W-:-:S07]  /*8550*/  SEL R22, R13, R14, !P4 ;  /* 0x0000000e0d167207 */ /* 0x000fce0006000000 */
.L_x_244:
[----:B------:R-:W-:Y:S05]  /*8560*/  BSYNC B1 ;  /* 0x0000000000017941 */ /* 0x000fea0003800000 */
.L_x_243:
[----:B------:R-:W-:-:S13]  /*8570*/  LOP3.LUT P1, RZ, R4, 0xff, RZ, 0xc0, !PT ;  /* 0x000000ff04ff7812 */ /* 0x000fda000782c0ff */
[----:B------:R-:W-:Y:S05]  /*8580*/  @P1 BRA `(.L_x_247) ;  /* 0xfffffff400001947 */ /* 0x000fea000383ffff */
[----:B------:R-:W-:Y:S05]  /*8590*/  BSYNC B0 ;  /* 0x0000000000007941 */ /* 0x000fea0003800000 */
.L_x_235:
[----:B------:R-:W-:-:S03]  /*85a0*/  UMOV UR7, 0xffffffff ;  /* 0xffffffff00077882 */ /* 0x000fc60000000000 */
[----:B------:R-:W-:Y:S05]  /*85b0*/  BRA.DIV UR7, `(.L_x_248) ;  /* 0x0000000607247947 */ /* 0x000fea000b800000 */
[----:B------:R-:W-:-:S13]  /*85c0*/  ELECT P6, URZ, PT ;  /* 0x00000000003f782f */ /* 0x000fda00038c0000 */
.L_x_263:
[----:B------:R-:W-:Y:S04]  /*85d0*/  BSSY B0, `(.L_x_249) ;  /* 0x0000022000007945 */ /* 0x000fe80003800000 */
[----:B------:R-:W-:Y:S05]  /*85e0*/  @!P6 BRA `(.L_x_250) ;  /* 0x000000000080e947 */ /* 0x000fea0003800000 */
[----:B------:R-:W-:-:S04]  /*85f0*/  LOP3.LUT R23, R23, 0x2, RZ, 0xfc, !PT ;  /* 0x0000000217177812 */ /* 0x000fc800078efcff */
[----:B------:R-:W-:-:S13]  /*8600*/  ISETP.NE.AND P0, PT, R23, 0x3, PT ;  /* 0x000000031700780c */ /* 0x000fda0003f05270 */
[----:B------:R-:W-:Y:S05]  /*8610*/  @!P0 BRA `(.L_x_251) ;  /* 0x0000000000048947 */ /* 0x000fea0003800000 */
[----:B------:R-:W-:Y:S01]  /*8620*/  BPT.TRAP 0x1 ;  /* 0x000000040000795c */ /* 0x000fe20000300000 */
.L_x_251:
[----:B------:R-:W0:Y:S01]  /*8630*/  S2R R5, SR_CgaCtaId ;  /* 0x0000000000057919 */ /* 0x000e220000008800 */
[----:B------:R-:W-:Y:S02]  /*8640*/  MOV R0, 0x400 ;  /* 0x0000040000007802 */ /* 0x000fe40000000f00 */
[----:B------:R-:W-:Y:S02]  /*8650*/  SHF.L.U32 R2, R3, 0x1f, RZ ;  /* 0x0000001f03027819 */ /* 0x000fe400000006ff */
[----:B0-----:R-:W-:-:S05]  /*8660*/  LEA R5, R5, R0, 0x18 ;  /* 0x0000000005057211 */ /* 0x001fca00078ec0ff */
[----:B------:R-:W-:-:S04]  /*8670*/  VIADD R5, R5, 0x18 ;  /* 0x0000001805057836 */ /* 0x000fc80000000000 */
[C---:B------:R-:W-:Y:S02]  /*8680*/  IMAD R7, R8.reuse, 0x8, R5 ;  /* 0x0000000808077824 */ /* 0x040fe400078e0205 */
[----:B------:R-:W-:Y:S02]  /*8690*/  VIADD R8, R8, 0x1 ;  /* 0x0000000108087836 */ /* 0x000fe40000000000 */
[----:B------:R-:W0:Y:S03]  /*86a0*/  SYNCS.PHASECHK.TRANS64.TRYWAIT P0, [R7+URZ], R2 ;  /* 0x00000002070075a7 */ /* 0x000e26000800017f */
[----:B------:R-:W-:-:S04]  /*86b0*/  ISETP.NE.AND P1, PT, R8, 0x3, PT ;  /* 0x000000030800780c */ /* 0x000fc80003f25270 */
[----:B------:R-:W-:Y:S02]  /*86c0*/  SEL R0, RZ, 0x1, P1 ;  /* 0x00000001ff007807 */ /* 0x000fe40000800000 */
[----:B------:R-:W-:Y:S02]  /*86d0*/  SEL R8, R8, RZ, P1 ;  /* 0x000000ff08087207 */ /* 0x000fe40000800000 */
[----:B------:R-:W-:-:S03]  /*86e0*/  LOP3.LUT R9, R3, R0, RZ, 0x3c, !PT ;  /* 0x0000000003097212 */ /* 0x000fc600078e3cff */
[----:B------:R-:W-:Y:S01]  /*86f0*/  IMAD R4, R8, 0x8, R5 ;  /* 0x0000000808047824 */ /* 0x000fe200078e0205 */
[----:B------:R-:W-:Y:S01]  /*8700*/  SHF.L.U32 R3, R9, 0x1f, RZ ;  /* 0x0000001f09037819 */ /* 0x000fe200000006ff */
[----:B0-----:R-:W-:Y:S06]  /*8710*/  @!P0 BRA `(.L_x_252) ;  /* 0x0000000000ec8947 */ /* 0x001fec0003800000 */
.L_x_264:
[----:B------:R-:W1:Y:S01]  /*8720*/  SYNCS.PHASECHK.TRANS64.TRYWAIT P0, [R4+URZ], R3 ;  /* 0x00000003040075a7 */ /* 0x000e62000800017f */
[----:B------:R-:W-:-:S05]  /*8730*/  VIADD R0, R8, 0x1 ;  /* 0x0000000108007836 */ /* 0x000fca0000000000 */
[----:B------:R-:W-:-:S04]  /*8740*/  ISETP.NE.AND P1, PT, R0, 0x3, PT ;  /* 0x000000030000780c */ /* 0x000fc80003f25270 */
[----:B0-----:R-:W-:Y:S02]  /*8750*/  SEL R2, RZ, 0x1, P1 ;  /* 0x00000001ff027807 */ /* 0x001fe40000800000 */
[----:B------:R-:W-:Y:S02]  /*8760*/  SEL R0, R0, RZ, P1 ;  /* 0x000000ff00007207 */ /* 0x000fe40000800000 */
[----:B------:R-:W-:Y:S01]  /*8770*/  LOP3.LUT R2, R9, R2, RZ, 0x3c, !PT ;  /* 0x0000000209027212 */ /* 0x000fe200078e3cff */
[----:B-1----:R-:W-:Y:S06]  /*8780*/  @!P0 BRA `(.L_x_253) ;  /* 0x0000000000e48947 */ /* 0x002fec0003800000 */
.L_x_265:
[----:B------:R-:W-:Y:S01]  /*8790*/  IMAD R5, R0, 0x8, R5 ;  /* 0x0000000800057824 */ /* 0x000fe200078e0205 */
[----:B------:R-:W-:-:S07]  /*87a0*/  SHF.L.U32 R0, R2, 0x1f, RZ ;  /* 0x0000001f02007819 */ /* 0x000fce00000006ff */
.L_x_254:
[----:B-1----:R1:W2:Y:S02]  /*87b0*/  SYNCS.PHASECHK.TRANS64.TRYWAIT P0, [R5+URZ], R0 ;  /* 0x00000000050075a7 */ /* 0x0022a4000800017f */
[----:B--2---:R-:W-:Y:S05]  /*87c0*/  @!P0 NANOSLEEP.SYNCS 0x989680 ;  /* 0x009896800000895d */ /* 0x004fea0003900000 */
[----:B------:R-:W2:Y:S02]  /*87d0*/  @!P0 SYNCS.PHASECHK.TRANS64 P0, [R5+URZ], R0 ;  /* 0x00000000050085a7 */ /* 0x000ea4000800007f */
[----:B--2---:R-:W-:Y:S05]  /*87e0*/  @!P0 BRA `(.L_x_254) ;  /* 0xfffffffc00f08947 */ /* 0x004fea000383ffff */
.L_x_250:
[----:B------:R-:W-:Y:S05]  /*87f0*/  BSYNC B0 ;  /* 0x0000000000007941 */ /* 0x000fea0003800000 */
.L_x_249:
[----:B------:R-:W-:Y:S05]  /*8800*/  EXIT ;  /* 0x000000000000794d */ /* 0x000fea0003800000 */
.L_x_19:
[----:B-1----:R-:W-:-:S04]  /*8810*/  IMAD.U32 R3, RZ, RZ, UR43 ;  /* 0x0000002bff037e24 */ /* 0x002fc8000f8e00ff */
[----:B------:R1:W2:Y:S03]  /*8820*/  SYNCS.PHASECHK.TRANS64.TRYWAIT P0, [R3+URZ+-0x8], R0 ;  /* 0xfffff800030075a7 */ /* 0x0002a6000800017f */
[----:B--2---:R-:W-:Y:S05]  /*8830*/  @!P0 NANOSLEEP.SYNCS 0x989680 ;  /* 0x009896800000895d */ /* 0x004fea0003900000 */
[----:B------:R-:W2:Y:S02]  /*8840*/  @!P0 SYNCS.PHASECHK.TRANS64 P0, [R3+URZ+-0x8], R0 ;  /* 0xfffff800030085a7 */ /* 0x000ea4000800007f */
[----:B--2---:R-:W-:Y:S05]  /*8850*/  @!P0 BRA `(.L_x_19) ;  /* 0xfffffffc00ec8947 */ /* 0x004fea000383ffff */
[----:B------:R-:W-:Y:S05]  /*8860*/  BRA `(.L_x_255) ;  /* 0xffffff8c00ac7947 */ /* 0x000fea000383ffff */
.L_x_24:
[----:B--2---:R2:W3:Y:S02]  /*8870*/  SYNCS.PHASECHK.TRANS64.TRYWAIT P1, [R3+URZ], R0 ;  /* 0x00000000030075a7 */ /* 0x0044e4000802017f */
[----:B---3--:R-:W-:Y:S05]  /*8880*/  @!P1 NANOSLEEP.SYNCS 0x989680 ;  /* 0x009896800000995d */ /* 0x008fea0003900000 */
[----:B------:R-:W3:Y:S02]  /*8890*/  @!P1 SYNCS.PHASECHK.TRANS64 P1, [R3+URZ], R0 ;  /* 0x00000000030095a7 */ /* 0x000ee4000802007f */
[----:B---3--:R-:W-:Y:S05]  /*88a0*/  @!P1 BRA `(.L_x_24) ;  /* 0xfffffffc00f09947 */ /* 0x008fea000383ffff */
[----:B------:R-:W-:Y:S05]  /*88b0*/  BRA `(.L_x_23) ;  /* 0xffffff9000247947 */ /* 0x000fea000383ffff */
.L_x_29:
[----:B--2---:R-:W-:-:S04]  /*88c0*/  IMAD.U32 R5, RZ, RZ, UR7 ;  /* 0x00000007ff057e24 */ /* 0x004fc8000f8e00ff */
[----:B------:R2:W3:Y:S03]  /*88d0*/  SYNCS.PHASECHK.TRANS64.TRYWAIT P1, [R5+URZ], R4 ;  /* 0x00000004050075a7 */ /* 0x0004e6000802017f */
[----:B---3--:R-:W-:Y:S05]  /*88e0*/  @!P1 NANOSLEEP.SYNCS 0x989680 ;  /* 0x009896800000995d */ /* 0x008fea0003900000 */
[----:B------:R-:W3:Y:S02]  /*88f0*/  @!P1 SYNCS.PHASECHK.TRANS64 P1, [R5+URZ], R4 ;  /* 0x00000004050095a7 */ /* 0x000ee4000802007f */
[----:B---3--:R-:W-:Y:S05]  /*8900*/  @!P1 BRA `(.L_x_29) ;  /* 0xfffffffc00ec9947 */ /* 0x008fea000383ffff */
[----:B------:R-:W-:Y:S05]  /*8910*/  BRA `(.L_x_28) ;  /* 0xffffff9400647947 */ /* 0x000fea000383ffff */
.L_x_35:
[----:B0-----:R-:W-:-:S04]  /*8920*/  IMAD.U32 R3, RZ, RZ, UR43 ;  /* 0x0000002bff037e24 */ /* 0x001fc8000f8e00ff */
[----:B------:R0:W1:Y:S03]  /*8930*/  SYNCS.PHASECHK.TRANS64.TRYWAIT P0, [R3+URZ+0x8], R0 ;  /* 0x00000800030075a7 */ /* 0x000066000800017f */
[----:B-1----:R-:W-:Y:S05]  /*8940*/  @!P0 NANOSLEEP.SYNCS 0x989680 ;  /* 0x009896800000895d */ /* 0x002fea0003900000 */
[----:B------:R-:W1:Y:S02]  /*8950*/  @!P0 SYNCS.PHASECHK.TRANS64 P0, [R3+URZ+0x8], R0 ;  /* 0x00000800030085a7 */ /* 0x000e64000800007f */
[----:B-1----:R-:W-:Y:S05]  /*8960*/  @!P0 BRA `(.L_x_35) ;  /* 0xfffffffc00ec8947 */ /* 0x002fea000383ffff */
[----:B------:R-:W-:Y:S05]  /*8970*/  BRA `(.L_x_256) ;  /* 0xffffff9c001c7947 */ /* 0x000fea000383ffff */
.L_x_236:
[----:B------:R-:W-:Y:S01]  /*8980*/  BSSY B1, `(.L_x_257) ;  /* 0x0000006000017945 */ /* 0x000fe20003800000 */
[----:B------:R-:W-:-:S07]  /*8990*/  IMAD.MOV.U32 R15, RZ, RZ, -0x1 ;  /* 0xffffffffff0f7424 */ /* 0x000fce00078e00ff */
[----:B-----5:R-:W-:Y:S05]  /*89a0*/  WARPSYNC.COLLECTIVE R15, `(.L_x_258) ;  /* 0x000000000f0c7348 */ /* 0x020fea0003c00000 */
[----:B------:R-:W-:Y:S02]  /*89b0*/  ELECT P6, UR62, PT ;  /* 0x00000000003e782f */ /* 0x000fe400038c0000 */
[----:B------:R-:W-:Y:S01]  /*89c0*/  MOV R14, UR62 ;  /* 0x0000003e000e7c02 */ /* 0x000fe20008000f00 */
[----:B-----5:R-:W-:Y:S10]  /*89d0*/  ENDCOLLECTIVE ;  /* 0x000000000000791b */ /* 0x020ff40003800000 */
.L_x_258:
[----:B------:R-:W-:Y:S05]  /*89e0*/  BSYNC B1 ;  /* 0x0000000000017941 */ /* 0x000fea0003800000 */
.L_x_257:
[----:B------:R-:W-:Y:S05]  /*89f0*/  BRA `(.L_x_259) ;  /* 0xffffffec00f07947 */ /* 0x000fea000383ffff */
.L_x_239:
[----:B-1----:R1:W2:Y:S02]  /*8a00*/  SYNCS.PHASECHK.TRANS64.TRYWAIT P1, [R13+URZ+0x18], R6 ;  /* 0x000018060d0075a7 */ /* 0x0022a4000802017f */
[----:B--2---:R-:W-:Y:S05]  /*8a10*/  @!P1 NANOSLEEP.SYNCS 0x989680 ;  /* 0x009896800000995d */ /* 0x004fea0003900000 */
[----:B------:R-:W2:Y:S02]  /*8a20*/  @!P1 SYNCS.PHASECHK.TRANS64 P1, [R13+URZ+0x18], R6 ;  /* 0x000018060d0095a7 */ /* 0x000ea4000802007f */
[----:B--2---:R-:W-:Y:S05]  /*8a30*/  @!P1 BRA `(.L_x_239) ;  /* 0xfffffffc00f09947 */ /* 0x004fea000383ffff */
[----:B------:R-:W-:Y:S05]  /*8a40*/  BRA `(.L_x_260) ;  /* 0xfffffff000287947 */ /* 0x000fea000383ffff */
.L_x_248:
[----:B------:R-:W-:Y:S01]  /*8a50*/  BSSY B0, `(.L_x_261) ;  /* 0x0000006000007945 */ /* 0x000fe20003800000 */
[----:B------:R-:W-:-:S07]  /*8a60*/  IMAD.MOV.U32 R15, RZ, RZ, -0x1 ;  /* 0xffffffffff0f7424 */ /* 0x000fce00078e00ff */
[----:B-----5:R-:W-:Y:S05]  /*8a70*/  WARPSYNC.COLLECTIVE R15, `(.L_x_262) ;  /* 0x000000000f0c7348 */ /* 0x020fea0003c00000 */
[----:B------:R-:W-:Y:S02]  /*8a80*/  ELECT P6, UR62, PT ;  /* 0x00000000003e782f */ /* 0x000fe400038c0000 */
[----:B------:R-:W-:Y:S01]  /*8a90*/  MOV R14, UR62 ;  /* 0x0000003e000e7c02 */ /* 0x000fe20008000f00 */
[----:B-----5:R-:W-:Y:S10]  /*8aa0*/  ENDCOLLECTIVE ;  /* 0x000000000000791b */ /* 0x020ff40003800000 */
.L_x_262:
[----:B------:R-:W-:Y:S05]  /*8ab0*/  BSYNC B0 ;  /* 0x0000000000007941 */ /* 0x000fea0003800000 */
.L_x_261:
[----:B------:R-:W-:Y:S05]  /*8ac0*/  BRA `(.L_x_263) ;  /* 0xfffffff800c07947 */ /* 0x000fea000383ffff */
.L_x_252:
[----:B0-----:R0:W1:Y:S02]  /*8ad0*/  SYNCS.PHASECHK.TRANS64.TRYWAIT P0, [R7+URZ], R2 ;  /* 0x00000002070075a7 */ /* 0x001064000800017f */
[----:B-1----:R-:W-:Y:S05]  /*8ae0*/  @!P0 NANOSLEEP.SYNCS 0x989680 ;  /* 0x009896800000895d */ /* 0x002fea0003900000 */
[----:B------:R-:W1:Y:S02]  /*8af0*/  @!P0 SYNCS.PHASECHK.TRANS64 P0, [R7+URZ], R2 ;  /* 0x00000002070085a7 */ /* 0x000e64000800007f */
[----:B-1----:R-:W-:Y:S05]  /*8b00*/  @!P0 BRA `(.L_x_252) ;  /* 0xfffffffc00f08947 */ /* 0x002fea000383ffff */
[----:B------:R-:W-:Y:S05]  /*8b10*/  BRA `(.L_x_264) ;  /* 0xfffffffc00007947 */ /* 0x000fea000383ffff */
.L_x_253:
[----:B0-----:R0:W1:Y:S02]  /*8b20*/  SYNCS.PHASECHK.TRANS64.TRYWAIT P0, [R4+URZ], R3 ;  /* 0x00000003040075a7 */ /* 0x001064000800017f */
[----:B-1----:R-:W-:Y:S05]  /*8b30*/  @!P0 NANOSLEEP.SYNCS 0x989680 ;  /* 0x009896800000895d */ /* 0x002fea0003900000 */
[----:B------:R-:W1:Y:S02]  /*8b40*/  @!P0 SYNCS.PHASECHK.TRANS64 P0, [R4+URZ], R3 ;  /* 0x00000003040085a7 */ /* 0x000e64000800007f */
[----:B-1----:R-:W-:Y:S05]  /*8b50*/  @!P0 BRA `(.L_x_253) ;  /* 0xfffffffc00f08947 */ /* 0x002fea000383ffff */
[----:B------:R-:W-:Y:S05]  /*8b60*/  BRA `(.L_x_265) ;  /* 0xfffffffc00087947 */ /* 0x000fea000383ffff */
.L_x_266:
[----:B------:R-:W-:-:S00]  /*8b70*/  BRA `(.L_x_266) ;  /* 0xfffffffc00fc7947 */ /* 0x000fc0000383ffff */
[----:B------:R-:W-:-:S00]  /*8b80*/  NOP ;  /* 0x0000000000007918 */ /* 0x000fc00000000000 */
[----:B------:R-:W-:-:S00]  /*8b90*/  NOP ;  /* 0x0000000000007918 */ /* 0x000fc00000000000 */
[----:B------:R-:W-:-:S00]  /*8ba0*/  NOP ;  /* 0x0000000000007918 */ /* 0x000fc00000000000 */
[----:B------:R-:W-:-:S00]  /*8bb0*/  NOP ;  /* 0x0000000000007918 */ /* 0x000fc00000000000 */
[----:B------:R-:W-:-:S00]  /*8bc0*/  NOP ;  /* 0x0000000000007918 */ /* 0x000fc00000000000 */
[----:B------:R-:W-:-:S00]  /*8bd0*/  NOP ;  /* 0x0000000000007918 */ /* 0x000fc00000000000 */
[----:B------:R-:W-:-:S00]  /*8be0*/  NOP ;  /* 0x0000000000007918 */ /* 0x000fc00000000000 */
[----:B------:R-:W-:-:S00]  /*8bf0*/  NOP ;  /* 0x0000000000007918 */ /* 0x000fc00000000000 */
.L_x_267:


//--------------------- .nv.global.init           --------------------------
	.section	.nv.global.init,"aw",@progbits
.nv.global.init:
	.type		$str$22,@object
	.size		$str$22,($str$23 - $str$22)
$str$22:
        /*0000*/ 	.byte	0x6b, 0x5f, 0x74, 0x69, 0x6c, 0x65, 0x5f, 0x63, 0x6f, 0x75, 0x6e, 0x74, 0x20, 0x3e, 0x3d, 0x20
        /*0010*/ 	.byte	0x31, 0x00
	.type		$str$23,@object
	.size		$str$23,(__unnamed_1 - $str$23)
$str$23:
        /*0012*/ 	.byte	0x2f, 0x74, 0x6d, 0x70, 0x2f, 0x63, 0x75, 0x74, 0x6c, 0x61, 0x73, 0x73, 0x5f, 0x73, 0x77, 0x65
        /*0022*/ 	.byte	0x65, 0x70, 0x5f, 0x73, 0x72, 0x63, 0x2f, 0x69, 0x6e, 0x63, 0x6c, 0x75, 0x64, 0x65, 0x2f, 0x63
        /*0032*/ 	.byte	0x75, 0x74, 0x6c, 0x61, 0x73, 0x73, 0x2f, 0x67, 0x65, 0x6d, 0x6d, 0x2f, 0x63, 0x6f, 0x6c, 0x6c
        /*0042*/ 	.byte	0x65, 0x63, 0x74, 0x69, 0x76, 0x65, 0x2f, 0x73, 0x6d, 0x39, 0x30, 0x5f, 0x6d, 0x6d, 0x61, 0x5f
        /*0052*/ 	.byte	0x74, 0x6d, 0x61, 0x5f, 0x67, 0x6d, 0x6d, 0x61, 0x5f, 0x73, 0x73, 0x5f, 0x77, 0x61, 0x72, 0x70
        /*0062*/ 	.byte	0x73, 0x70, 0x65, 0x63, 0x69, 0x61, 0x6c, 0x69, 0x7a, 0x65, 0x64, 0x2e, 0x68, 0x70, 0x70, 0x00
	.type		__unnamed_1,@object
	.size		__unnamed_1,(.L_0 - __unnamed_1)
__unnamed_1:
        /*0072*/ 	.byte	0x76, 0x6f, 0x69, 0x64, 0x20, 0x63, 0x75, 0x74, 0x6c, 0x61, 0x73, 0x73, 0x3a, 0x3a, 0x67, 0x65
        /* <DEDUP_REMOVED lines=172> */
        /*0b42*/ 	.byte	0x69, 0x64, 0x65, 0x6e, 0x74, 0x69, 0x74, 0x79, 0x5d, 0x00
.L_0:


//--------------------- .nv.shared._ZN7cutlass13device_kernelINS_4gemm6kernel13GemmUniversalIN4cute5tupleIJiiiiEEENS1_10collective13CollectiveMmaINS1_34MainloopSm90TmaGmmaWarpSpecializedILi3ENS5_IJNS4_1CILi2EEENSA_ILi1EEESC_EEENS1_32KernelTmaWarpSpecializedPingpongEEENS5_IJNSA_ILi64EEENSA_ILi192EEENSA_ILi256EEEEEEaNS5_IJlSC_lEEEaSK_NS4_8TiledMMAINS4_8MMA_AtomIJNS4_4SM904GMMA27MMA_64x192x32_S32S8S8_SS_TNEEEENS4_6LayoutINS5_IJSC_SC_SC_EEENS5_IJNSA_ILi0EEEST_ST_EEEEENS5_IJNS4_10UnderscoreESW_SW_EEEEENS4_13SM90_TMA_LOADENS4_14ComposedLayoutINS4_7SwizzleILi3ELi4ELi3EEENS4_18smem_ptr_flag_bitsILi8EEENSR_INS5_IJNSA_ILi8EEENSA_ILi128EEEEEENS5_IJS16_SC_EEEEEEEvNS4_8identityENS4_23SM90_TMA_LOAD_MULTICASTES1A_vS1B_EENS_8epilogue10collective6detail29Sm90TmaWarpSpecializedAdapterINS1F_15DefaultEpilogueIaSK_SK_NS1E_6thread17LinearCombinationIaLi1EiiLNS1J_9ScaleType4KindE0ELNS_15FloatRoundStyleE2EaEENS1_15EpilogueDefaultEEEEEvvEEEEvNT_6ParamsE --------------------------
	.section	.nv.shared._ZN7cutlass13device_kernelINS_4gemm6kernel13GemmUniversalIN4cute5tupleIJiiiiEEENS1_10collective13CollectiveMmaINS1_34MainloopSm90TmaGmmaWarpSpecializedILi3ENS5_IJNS4_1CILi2EEENSA_ILi1EEESC_EEENS1_32KernelTmaWarpSpecializedPingpongEEENS5_IJNSA_ILi64EEENSA_ILi192EEENSA_ILi256EEEEEEaNS5_IJlSC_lEEEaSK_NS4_8TiledMMAINS4_8MMA_AtomIJNS4_4SM904GMMA27MMA_64x192x32_S32S8S8_SS_TNEEEENS4_6LayoutINS5_IJSC_SC_SC_EEENS5_IJNSA_ILi0EEEST_ST_EEEEENS5_IJNS4_10UnderscoreESW_SW_EEEEENS4_13SM90_TMA_LOADENS4_14ComposedLayoutINS4_7SwizzleILi3ELi4ELi3EEENS4_18smem_ptr_flag_bitsILi8EEENSR_INS5_IJNSA_ILi8EEENSA_ILi128EEEEEENS5_IJS16_SC_EEEEEEEvNS4_8identityENS4_23SM90_TMA_LOAD_MULTICASTES1A_vS1B_EENS_8epilogue10collective6detail29Sm90TmaWarpSpecializedAdapterINS1F_15DefaultEpilogueIaSK_SK_NS1E_6thread17LinearCombinationIaLi1EiiLNS1J_9ScaleType4KindE0ELNS_15FloatRoundStyleE2EaEENS1_15EpilogueDefaultEEEEEvvEEEEvNT_6ParamsE,"aw",@nobits
	.sectionflags	@""
	.align	16
	.zero		1024


//--------------------- .nv.shared.reserved.0     --------------------------
	.section	.nv.shared.reserved.0,"aw",@nobits
	.weak		__nv_reservedSMEM_offset_0_alias
	.size		__nv_reservedSMEM_offset_0_alias, 0, 0
	.other		__nv_reservedSMEM_offset_0_alias,@"STO_CUDA_RESERVED_SHARED STV_DEFAULT"
__nv_reservedSMEM_offset_0_alias:
	.zero		0


//--------------------- .nv.global                --------------------------
	.section	.nv.global,"aw",@nobits
.nv.global:
	.type		_ZN40_INTERNAL_162b4889_4_k_cu_fd901230_181984cute1_E,@object
	.size		_ZN40_INTERNAL_162b4889_4_k_cu_fd901230_181984cute1_E,(_ZN40_INTERNAL_162b4889_4_k_cu_fd901230_181984cuda3std3__45__cpo6cbeginE - _ZN40_INTERNAL_162b4889_4_k_cu_fd901230_181984cute1_E)
_ZN40_INTERNAL_162b4889_4_k_cu_fd901230_181984cute1_E:
	.zero		1
	.type		_ZN40_INTERNAL_162b4889_4_k_cu_fd901230_181984cuda3std3__45__cpo6cbeginE,@object
	.size		_ZN40_INTERNAL_162b4889_4_k_cu_fd901230_181984cuda3std3__45__cpo6cbeginE,(_ZN40_INTERNAL_162b4889_4_k_cu_fd901230_181984cuda3std3__48in_placeE - _ZN40_INTERNAL_162b4889_4_k_cu_fd901230_181984cuda3std3__45__cpo6cbeginE)
_ZN40_INTERNAL_162b4889_4_k_cu_fd901230_181984cuda3std3__45__cpo6cbeginE:
	.zero		1
	.type		_ZN40_INTERNAL_162b4889_4_k_cu_fd901230_181984cuda3std3__48in_placeE,@object
	.size		_ZN40_INTERNAL_162b4889_4_k_cu_fd901230_181984cuda3std3__48in_placeE,(_ZN40_INTERNAL_162b4889_4_k_cu_fd901230_181984cuda3std6ranges3__45__cpo9iter_moveE - _ZN40_INTERNAL_162b4889_4_k_cu_fd901230_181984cuda3std3__48in_placeE)
_ZN40_INTERNAL_162b4889_4_k_cu_fd901230_181984cuda3std3__48in_placeE:
	.zero		1
	.type		_ZN40_INTERNAL_162b4889_4_k_cu_fd901230_181984cuda3std6ranges3__45__cpo9iter_moveE,@object
	.size		_ZN40_INTERNAL_162b4889_4_k_cu_fd901230_181984cuda3std6ranges3__45__cpo9iter_moveE,(_ZN40_INTERNAL_162b4889_4_k_cu_fd901230_181984cuda3std3__45__cpo5beginE - _ZN40_INTERNAL_162b4889_4_k_cu_fd901230_181984cuda3std6ranges3__45__cpo9iter_moveE)
_ZN40_INTERNAL_162b4889_4_k_cu_fd901230_181984cuda3std6ranges3__45__cpo9iter_moveE:
	.zero		1
	.type		_ZN40_INTERNAL_162b4889_4_k_cu_fd901230_181984cuda3std3__45__cpo5beginE,@object
	.size		_ZN40_INTERNAL_162b4889_4_k_cu_fd901230_181984cuda3std3__45__cpo5beginE,(_ZN40_INTERNAL_162b4889_4_k_cu_fd901230_181984cuda3std3__442_GLOBAL__N__162b4889_4_k_cu_fd901230_181986ignoreE - _ZN40_INTERNAL_162b4889_4_k_cu_fd901230_181984cuda3std3__45__cpo5beginE)
_ZN40_INTERNAL_162b4889_4_k_cu_fd901230_181984cuda3std3__45__cpo5beginE:
	.zero		1
	.type		_ZN40_INTERNAL_162b4889_4_k_cu_fd901230_181984cuda3std3__442_GLOBAL__N__162b4889_4_k_cu_fd901230_181986ignoreE,@object
	.size		_ZN40_INTERNAL_162b4889_4_k_cu_fd901230_181984cuda3std3__442_GLOBAL__N__162b4889_4_k_cu_fd901230_181986ignoreE,(_ZN40_INTERNAL_162b4889_4_k_cu_fd901230_181984cute7productE - _ZN40_INTERNAL_162b4889_4_k_cu_fd901230_181984cuda3std3__442_GLOBAL__N__162b4889_4_k_cu_fd901230_181986ignoreE)
_ZN40_INTERNAL_162b4889_4_k_cu_fd901230_181984cuda3std3__442_GLOBAL__N__162b4889_4_k_cu_fd901230_181986ignoreE:
	.zero		1
	.type		_ZN40_INTERNAL_162b4889_4_k_cu_fd901230_181984cute7productE,@object
	.size		_ZN40_INTERNAL_162b4889_4_k_cu_fd901230_181984cute7productE,(_ZN40_INTERNAL_162b4889_4_k_cu_fd901230_181984cuda3std3__45__cpo3endE - _ZN40_INTERNAL_162b4889_4_k_cu_fd901230_181984cute7productE)
_ZN40_INTERNAL_162b4889_4_k_cu_fd901230_181984cute7productE:
	.zero		1
	.type		_ZN40_INTERNAL_162b4889_4_k_cu_fd901230_181984cuda3std3__45__cpo3endE,@object
	.size		_ZN40_INTERNAL_162b4889_4_k_cu_fd901230_181984cuda3std3__45__cpo3endE,(_ZN40_INTERNAL_162b4889_4_k_cu_fd901230_181984cuda3std3__419piecewise_constructE - _ZN40_INTERNAL_162b4889_4_k_cu_fd901230_181984cuda3std3__45__cpo3endE)
_ZN40_INTERNAL_162b4889_4_k_cu_fd901230_181984cuda3std3__45__cpo3endE:
	.zero		1
	.type		_ZN40_INTERNAL_162b4889_4_k_cu_fd901230_181984cuda3std3__419piecewise_constructE,@object
	.size		_ZN40_INTERNAL_162b4889_4_k_cu_fd901230_181984cuda3std3__419piecewise_constructE,(_ZN40_INTERNAL_162b4889_4_k_cu_fd901230_181984cuda3std3__45__cpo4cendE - _ZN40_INTERNAL_162b4889_4_k_cu_fd901230_181984cuda3std3__419piecewise_constructE)
_ZN40_INTERNAL_162b4889_4_k_cu_fd901230_181984cuda3std3__419piecewise_constructE:
	.zero		1
	.type		_ZN40_INTERNAL_162b4889_4_k_cu_fd901230_181984cuda3std3__45__cpo4cendE,@object
	.size		_ZN40_INTERNAL_162b4889_4_k_cu_fd901230_181984cuda3std3__45__cpo4cendE,(_ZN40_INTERNAL_162b4889_4_k_cu_fd901230_181984cuda3std6ranges3__45__cpo4swapE - _ZN40_INTERNAL_162b4889_4_k_cu_fd901230_181984cuda3std3__45__cpo4cendE)
_ZN40_INTERNAL_162b4889_4_k_cu_fd901230_181984cuda3std3__45__cpo4cendE:
	.zero		1
	.type		_ZN40_INTERNAL_162b4889_4_k_cu_fd901230_181984cuda3std6ranges3__45__cpo4swapE,@object
	.size		_ZN40_INTERNAL_162b4889_4_k_cu_fd901230_181984cuda3std6ranges3__45__cpo4swapE,(.L_8 - _ZN40_INTERNAL_162b4889_4_k_cu_fd901230_181984cuda3std6ranges3__45__cpo4swapE)
_ZN40_INTERNAL_162b4889_4_k_cu_fd901230_181984cuda3std6ranges3__45__cpo4swapE:
	.zero		1
.L_8:


//--------------------- .nv.constant0._ZN7cutlass13device_kernelINS_4gemm6kernel13GemmUniversalIN4cute5tupleIJiiiiEEENS1_10collective13CollectiveMmaINS1_34MainloopSm90TmaGmmaWarpSpecializedILi3ENS5_IJNS4_1CILi2EEENSA_ILi1EEESC_EEENS1_32KernelTmaWarpSpecializedPingpongEEENS5_IJNSA_ILi64EEENSA_ILi192EEENSA_ILi256EEEEEEaNS5_IJlSC_lEEEaSK_NS4_8TiledMMAINS4_8MMA_AtomIJNS4_4SM904GMMA27MMA_64x192x32_S32S8S8_SS_TNEEEENS4_6LayoutINS5_IJSC_SC_SC_EEENS5_IJNSA_ILi0EEEST_ST_EEEEENS5_IJNS4_10UnderscoreESW_SW_EEEEENS4_13SM90_TMA_LOADENS4_14ComposedLayoutINS4_7SwizzleILi3ELi4ELi3EEENS4_18smem_ptr_flag_bitsILi8EEENSR_INS5_IJNSA_ILi8EEENSA_ILi128EEEEEENS5_IJS16_SC_EEEEEEEvNS4_8identityENS4_23SM90_TMA_LOAD_MULTICASTES1A_vS1B_EENS_8epilogue10collective6detail29Sm90TmaWarpSpecializedAdapterINS1F_15DefaultEpilogueIaSK_SK_NS1E_6thread17LinearCombinationIaLi1EiiLNS1J_9ScaleType4KindE0ELNS_15FloatRoundStyleE2EaEENS1_15EpilogueDefaultEEEEEvvEEEEvNT_6ParamsE --------------------------
	.section	.nv.constant0._ZN7cutlass13device_kernelINS_4gemm6kernel13GemmUniversalIN4cute5tupleIJiiiiEEENS1_10collective13CollectiveMmaINS1_34MainloopSm90TmaGmmaWarpSpecializedILi3ENS5_IJNS4_1CILi2EEENSA_ILi1EEESC_EEENS1_32KernelTmaWarpSpecializedPingpongEEENS5_IJNSA_ILi64EEENSA_ILi192EEENSA_ILi256EEEEEEaNS5_IJlSC_lEEEaSK_NS4_8TiledMMAINS4_8MMA_AtomIJNS4_4SM904GMMA27MMA_64x192x32_S32S8S8_SS_TNEEEENS4_6LayoutINS5_IJSC_SC_SC_EEENS5_IJNSA_ILi0EEEST_ST_EEEEENS5_IJNS4_10UnderscoreESW_SW_EEEEENS4_13SM90_TMA_LOADENS4_14ComposedLayoutINS4_7SwizzleILi3ELi4ELi3EEENS4_18smem_ptr_flag_bitsILi8EEENSR_INS5_IJNSA_ILi8EEENSA_ILi128EEEEEENS5_IJS16_SC_EEEEEEEvNS4_8identityENS4_23SM90_TMA_LOAD_MULTICASTES1A_vS1B_EENS_8epilogue10collective6detail29Sm90TmaWarpSpecializedAdapterINS1F_15DefaultEpilogueIaSK_SK_NS1E_6thread17LinearCombinationIaLi1EiiLNS1J_9ScaleType4KindE0ELNS_15FloatRoundStyleE2EaEENS1_15EpilogueDefaultEEEEEvvEEEEvNT_6ParamsE,"a",@progbits
	.sectionflags	@""
	.align	4
.nv.constant0._ZN7cutlass13device_kernelINS_4gemm6kernel13GemmUniversalIN4cute5tupleIJiiiiEEENS1_10collective13CollectiveMmaINS1_34MainloopSm90TmaGmmaWarpSpecializedILi3ENS5_IJNS4_1CILi2EEENSA_ILi1EEESC_EEENS1_32KernelTmaWarpSpecializedPingpongEEENS5_IJNSA_ILi64EEENSA_ILi192EEENSA_ILi256EEEEEEaNS5_IJlSC_lEEEaSK_NS4_8TiledMMAINS4_8MMA_AtomIJNS4_4SM904GMMA27MMA_64x192x32_S32S8S8_SS_TNEEEENS4_6LayoutINS5_IJSC_SC_SC_EEENS5_IJNSA_ILi0EEEST_ST_EEEEENS5_IJNS4_10UnderscoreESW_SW_EEEEENS4_13SM90_TMA_LOADENS4_14ComposedLayoutINS4_7SwizzleILi3ELi4ELi3EEENS4_18smem_ptr_flag_bitsILi8EEENSR_INS5_IJNSA_ILi8EEENSA_ILi128EEEEEENS5_IJS16_SC_EEEEEEEvNS4_8identityENS4_23SM90_TMA_LOAD_MULTICASTES1A_vS1B_EENS_8epilogue10collective6detail29Sm90TmaWarpSpecializedAdapterINS1F_15DefaultEpilogueIaSK_SK_NS1E_6thread17LinearCombinationIaLi1EiiLNS1J_9ScaleType4KindE0ELNS_15FloatRoundStyleE2EaEENS1_15EpilogueDefaultEEEEEvvEEEEvNT_6ParamsE:
	.zero		1664


//--------------------- SYMBOLS --------------------------

	.type		.nv.reservedSmem.offset0,@object
	.size		.nv.reservedSmem.offset0,0x4
	.type		__assertfail,@function
